	.target	sm_90a

	.elftype	@"ET_EXEC"


//--------------------- .note.nv.tkinfo           --------------------------
	.section	.note.nv.tkinfo,"",@"SHT_NOTE"
	.sectionflags	@"SHF_NOTE_NV_TKINFO"
	.tkinfo
        /*0018*/ 	.word	0x00000002
        /*0030*/ 	.string	""
        /*0030*/ 	.string	"ptxas"
        /*0030*/ 	.string	"Cuda compilation tools, release 13.0, V13.0.88"
        /*0030*/ 	.string	"Build cuda_13.0.r13.0/compiler.36424714_0"
        /*0030*/ 	.string	"-arch sm_90a -m 64 "



//--------------------- .note.nv.cuinfo           --------------------------
	.section	.note.nv.cuinfo,"",@"SHT_NOTE"
	.sectionflags	@"SHF_NOTE_NV_CUINFO"
        /*0018*/ 	.short	0x0002
        /*001a*/ 	.short	0x005a
        /*001c*/ 	.short	0x0082
	.zero		2


//--------------------- .nv.info                  --------------------------
	.section	.nv.info,"",@"SHT_CUDA_INFO"
	.align	4


	//----- nvinfo : EIATTR_REGCOUNT
	.align		4
        /*0000*/ 	.byte	0x04, 0x2f
        /*0002*/ 	.short	(.L_15 - .L_14)
	.align		4
.L_14:
        /*0004*/ 	.word	index@(_ZN7cutlass13device_kernelINS_4gemm6kernel13GemmUniversalIN4cute5tupleIJiiiiEEENS1_10collective13CollectiveMmaINS1_34MainloopSm90TmaGmmaWarpSpecializedILi25ENS5_IJNS4_1CILi2EEENSA_ILi1EEESC_EEENS1_35KernelTmaWarpSpecializedCooperativeEEENS5_IJNSA_ILi192EEENSA_ILi96EEENSA_ILi32EEEEEEaNS5_IJlSC_lEEEaSK_NS4_8TiledMMAINS4_8MMA_AtomIJNS4_4SM904GMMA26MMA_64x96x32_S32S8S8_SS_TNEEEENS4_6LayoutISD_NS5_IJSC_NSA_ILi0EEESS_EEEEENS5_IJNS4_10UnderscoreESV_SV_EEEEENS4_13SM90_TMA_LOADENS4_14ComposedLayoutINS4_7SwizzleILi1ELi4ELi3EEENS4_18smem_ptr_flag_bitsILi8EEENSR_INS5_IJNSA_ILi8EEESI_EEENS5_IJSI_SC_EEEEEEEvNS4_8identityENS4_23SM90_TMA_LOAD_MULTICASTES18_vS19_EENS_8epilogue10collective6detail29Sm90TmaWarpSpecializedAdapterINS1D_15DefaultEpilogueIaSK_SK_NS1C_6thread17LinearCombinationIaLi1EiiLNS1H_9ScaleType4KindE0ELNS_15FloatRoundStyleE2EaEENS1_15EpilogueDefaultEEEEEvvEEEEvNT_6ParamsE)
        /*0008*/ 	.word	0x000000a8


	//----- nvinfo : EIATTR_FRAME_SIZE
	.align		4
.L_15:
        /*000c*/ 	.byte	0x04, 0x11
        /*000e*/ 	.short	(.L_17 - .L_16)
	.align		4
.L_16:
        /*0010*/ 	.word	index@(_ZN7cutlass13device_kernelINS_4gemm6kernel13GemmUniversalIN4cute5tupleIJiiiiEEENS1_10collective13CollectiveMmaINS1_34MainloopSm90TmaGmmaWarpSpecializedILi25ENS5_IJNS4_1CILi2EEENSA_ILi1EEESC_EEENS1_35KernelTmaWarpSpecializedCooperativeEEENS5_IJNSA_ILi192EEENSA_ILi96EEENSA_ILi32EEEEEEaNS5_IJlSC_lEEEaSK_NS4_8TiledMMAINS4_8MMA_AtomIJNS4_4SM904GMMA26MMA_64x96x32_S32S8S8_SS_TNEEEENS4_6LayoutISD_NS5_IJSC_NSA_ILi0EEESS_EEEEENS5_IJNS4_10UnderscoreESV_SV_EEEEENS4_13SM90_TMA_LOADENS4_14ComposedLayoutINS4_7SwizzleILi1ELi4ELi3EEENS4_18smem_ptr_flag_bitsILi8EEENSR_INS5_IJNSA_ILi8EEESI_EEENS5_IJSI_SC_EEEEEEEvNS4_8identityENS4_23SM90_TMA_LOAD_MULTICASTES18_vS19_EENS_8epilogue10collective6detail29Sm90TmaWarpSpecializedAdapterINS1D_15DefaultEpilogueIaSK_SK_NS1C_6thread17LinearCombinationIaLi1EiiLNS1H_9ScaleType4KindE0ELNS_15FloatRoundStyleE2EaEENS1_15EpilogueDefaultEEEEEvvEEEEvNT_6ParamsE)
        /*0014*/ 	.word	0x00000000


	//----- nvinfo : EIATTR_MIN_STACK_SIZE
	.align		4
.L_17:
        /*0018*/ 	.byte	0x04, 0x12
        /*001a*/ 	.short	(.L_19 - .L_18)
	.align		4
.L_18:
        /*001c*/ 	.word	index@(_ZN7cutlass13device_kernelINS_4gemm6kernel13GemmUniversalIN4cute5tupleIJiiiiEEENS1_10collective13CollectiveMmaINS1_34MainloopSm90TmaGmmaWarpSpecializedILi25ENS5_IJNS4_1CILi2EEENSA_ILi1EEESC_EEENS1_35KernelTmaWarpSpecializedCooperativeEEENS5_IJNSA_ILi192EEENSA_ILi96EEENSA_ILi32EEEEEEaNS5_IJlSC_lEEEaSK_NS4_8TiledMMAINS4_8MMA_AtomIJNS4_4SM904GMMA26MMA_64x96x32_S32S8S8_SS_TNEEEENS4_6LayoutISD_NS5_IJSC_NSA_ILi0EEESS_EEEEENS5_IJNS4_10UnderscoreESV_SV_EEEEENS4_13SM90_TMA_LOADENS4_14ComposedLayoutINS4_7SwizzleILi1ELi4ELi3EEENS4_18smem_ptr_flag_bitsILi8EEENSR_INS5_IJNSA_ILi8EEESI_EEENS5_IJSI_SC_EEEEEEEvNS4_8identityENS4_23SM90_TMA_LOAD_MULTICASTES18_vS19_EENS_8epilogue10collective6detail29Sm90TmaWarpSpecializedAdapterINS1D_15DefaultEpilogueIaSK_SK_NS1C_6thread17LinearCombinationIaLi1EiiLNS1H_9ScaleType4KindE0ELNS_15FloatRoundStyleE2EaEENS1_15EpilogueDefaultEEEEEvvEEEEvNT_6ParamsE)
        /*0020*/ 	.word	0x00000000
.L_19:


//--------------------- .nv.compat                --------------------------
	.section	.nv.compat,"",@"SHT_CUDA_COMPAT_INFO"
	.align	4
        /*0000*/ 	.byte	0x02, 0x09, 0x01, 0x00, 0x02, 0x02, 0x04, 0x00, 0x02, 0x05, 0x05, 0x00, 0x03, 0x07, 0x01, 0x01
        /*0010*/ 	.byte	0x02, 0x03, 0x01, 0x00, 0x02, 0x06, 0x01, 0x00, 0x04, 0x0b, 0x08, 0x00, 0x00, 0x00, 0x00, 0x00
        /*0020*/ 	.byte	0x00, 0x00, 0x00, 0x00


//--------------------- .nv.info._ZN7cutlass13device_kernelINS_4gemm6kernel13GemmUniversalIN4cute5tupleIJiiiiEEENS1_10collective13CollectiveMmaINS1_34MainloopSm90TmaGmmaWarpSpecializedILi25ENS5_IJNS4_1CILi2EEENSA_ILi1EEESC_EEENS1_35KernelTmaWarpSpecializedCooperativeEEENS5_IJNSA_ILi192EEENSA_ILi96EEENSA_ILi32EEEEEEaNS5_IJlSC_lEEEaSK_NS4_8TiledMMAINS4_8MMA_AtomIJNS4_4SM904GMMA26MMA_64x96x32_S32S8S8_SS_TNEEEENS4_6LayoutISD_NS5_IJSC_NSA_ILi0EEESS_EEEEENS5_IJNS4_10UnderscoreESV_SV_EEEEENS4_13SM90_TMA_LOADENS4_14ComposedLayoutINS4_7SwizzleILi1ELi4ELi3EEENS4_18smem_ptr_flag_bitsILi8EEENSR_INS5_IJNSA_ILi8EEESI_EEENS5_IJSI_SC_EEEEEEEvNS4_8identityENS4_23SM90_TMA_LOAD_MULTICASTES18_vS19_EENS_8epilogue10collective6detail29Sm90TmaWarpSpecializedAdapterINS1D_15DefaultEpilogueIaSK_SK_NS1C_6thread17LinearCombinationIaLi1EiiLNS1H_9ScaleType4KindE0ELNS_15FloatRoundStyleE2EaEENS1_15EpilogueDefaultEEEEEvvEEEEvNT_6ParamsE --------------------------
	.section	.nv.info._ZN7cutlass13device_kernelINS_4gemm6kernel13GemmUniversalIN4cute5tupleIJiiiiEEENS1_10collective13CollectiveMmaINS1_34MainloopSm90TmaGmmaWarpSpecializedILi25ENS5_IJNS4_1CILi2EEENSA_ILi1EEESC_EEENS1_35KernelTmaWarpSpecializedCooperativeEEENS5_IJNSA_ILi192EEENSA_ILi96EEENSA_ILi32EEEEEEaNS5_IJlSC_lEEEaSK_NS4_8TiledMMAINS4_8MMA_AtomIJNS4_4SM904GMMA26MMA_64x96x32_S32S8S8_SS_TNEEEENS4_6LayoutISD_NS5_IJSC_NSA_ILi0EEESS_EEEEENS5_IJNS4_10UnderscoreESV_SV_EEEEENS4_13SM90_TMA_LOADENS4_14ComposedLayoutINS4_7SwizzleILi1ELi4ELi3EEENS4_18smem_ptr_flag_bitsILi8EEENSR_INS5_IJNSA_ILi8EEESI_EEENS5_IJSI_SC_EEEEEEEvNS4_8identityENS4_23SM90_TMA_LOAD_MULTICASTES18_vS19_EENS_8epilogue10collective6detail29Sm90TmaWarpSpecializedAdapterINS1D_15DefaultEpilogueIaSK_SK_NS1C_6thread17LinearCombinationIaLi1EiiLNS1H_9ScaleType4KindE0ELNS_15FloatRoundStyleE2EaEENS1_15EpilogueDefaultEEEEEvvEEEEvNT_6ParamsE,"",@"SHT_CUDA_INFO"
	.sectionflags	@""
	.align	4


	//----- nvinfo : EIATTR_CUDA_API_VERSION
	.align		4
        /*0000*/ 	.byte	0x04, 0x37
        /*0002*/ 	.short	(.L_21 - .L_20)
.L_20:
        /*0004*/ 	.word	0x00000082


	//----- nvinfo : EIATTR_KPARAM_INFO
	.align		4
.L_21:
        /*0008*/ 	.byte	0x04, 0x17
        /*000a*/ 	.short	(.L_23 - .L_22)
.L_22:
        /*000c*/ 	.word	0x00000000
        /*0010*/ 	.short	0x0000
        /*0012*/ 	.short	0x0070
        /*0014*/ 	.byte	0x00, 0xf0, 0x01, 0x10


	//----- nvinfo : EIATTR_SPARSE_MMA_MASK
	.align		4
.L_23:
        /*0018*/ 	.byte	0x03, 0x50
        /*001a*/ 	.short	0x0000


	//----- nvinfo : EIATTR_MAXREG_COUNT
	.align		4
        /*001c*/ 	.byte	0x03, 0x1b
        /*001e*/ 	.short	0x00a8


	//----- nvinfo : EIATTR_NUM_BARRIERS
	.align		4
        /*0020*/ 	.byte	0x02, 0x4c
        /*0022*/ 	.byte	0x01
	.zero		1


	//----- nvinfo : EIATTR_EXTERNS
	.align		4
        /*0024*/ 	.byte	0x04, 0x0f
        /*0026*/ 	.short	(.L_25 - .L_24)


	//   ....[0]....
	.align		4
.L_24:
        /*0028*/ 	.word	index@(__assertfail)


	//----- nvinfo : EIATTR_MERCURY_ISA_VERSION
	.align		4
.L_25:
        /*002c*/ 	.byte	0x03, 0x5f
        /*002e*/ 	.short	0x0101


	//----- nvinfo : EIATTR_INT_WARP_WIDE_INSTR_OFFSETS
	.align		4
        /*0030*/ 	.byte	0x04, 0x31
        /*0032*/ 	.short	(.L_27 - .L_26)


	//   ....[0]....
.L_26:
        /*0034*/ 	.word	0x00000750


	//   ....[1]....
        /*0038*/ 	.word	0x00000780


	//   ....[2]....
        /*003c*/ 	.word	0x00000940


	//----- nvinfo : EIATTR_COOP_GROUP_MASK_REGIDS
	.align		4
.L_27:
        /*0040*/ 	.byte	0x04, 0x29
        /*0042*/ 	.short	(.L_29 - .L_28)


	//   ....[0]....
.L_28:
        /*0044*/ 	.word	0xffffffff


	//   ....[1]....
        /*0048*/ 	.word	0xffffffff


	//   ....[2]....
        /*004c*/ 	.word	0xffffffff


	//   ....[3]....
        /*0050*/ 	.word	0xffffffff


	//   ....[4]....
        /*0054*/ 	.word	0xffffffff


	//   ....[5]....
        /*0058*/ 	.word	0xffffffff


	//----- nvinfo : EIATTR_COOP_GROUP_INSTR_OFFSETS
	.align		4
.L_29:
        /*005c*/ 	.byte	0x04, 0x28
        /*005e*/ 	.short	(.L_31 - .L_30)


	//   ....[0]....
.L_30:
        /*0060*/ 	.word	0x00000060


	//   ....[1]....
        /*0064*/ 	.word	0x00000070


	//   ....[2]....
        /*0068*/ 	.word	0x00000130


	//   ....[3]....
        /*006c*/ 	.word	0x000005a0


	//   ....[4]....
        /*0070*/ 	.word	0x00000ac0


	//   ....[5]....
        /*0074*/ 	.word	0x000014f0


	//----- nvinfo : EIATTR_REG_RECONFIG
	.align		4
.L_31:
        /*0078*/ 	.byte	0x01, 0x54
	.zero		2


	//----- nvinfo : EIATTR_SYSCALL_OFFSETS
	.align		4
        /*007c*/ 	.byte	0x04, 0x46
        /*007e*/ 	.short	(.L_33 - .L_32)


	//   ....[0]....
.L_32:
        /*0080*/ 	.word	0x000016c0


	//----- nvinfo : EIATTR_MBARRIER_INSTR_OFFSETS
	.align		4
.L_33:
        /*0084*/ 	.byte	0x04, 0x39
        /*0086*/ 	.short	(.L_35 - .L_34)


	//   ....[0]....
.L_34:
        /*0088*/ 	.word	0x00000250
        /*008c*/ 	.word	0x000000ff
        /*0090*/ 	.word	0x00000000
        /*0094*/ 	.short	0x0100
        /*0096*/ 	.byte	0x08
	.zero		1


	//   ....[1]....
        /*0098*/ 	.word	0x00000260
        /*009c*/ 	.word	0x000000ff
        /*00a0*/ 	.word	0x000000c8
        /*00a4*/ 	.short	0x0100
        /*00a6*/ 	.byte	0x08
	.zero		1


	//   ....[2]....
        /*00a8*/ 	.word	0x00000270
        /*00ac*/ 	.word	0x000000ff
        /*00b0*/ 	.word	0x00000008
        /*00b4*/ 	.short	0x0100
        /*00b6*/ 	.byte	0x08
	.zero		1


	//   ....[3]....
        /*00b8*/ 	.word	0x00000280
        /*00bc*/ 	.word	0x000000ff
        /*00c0*/ 	.word	0x000000d0
        /*00c4*/ 	.short	0x0100
        /*00c6*/ 	.byte	0x08
	.zero		1


	//   ....[4]....
        /*00c8*/ 	.word	0x00000290
        /*00cc*/ 	.word	0x000000ff
        /*00d0*/ 	.word	0x00000010
        /*00d4*/ 	.short	0x0100
        /*00d6*/ 	.byte	0x08
	.zero		1


	//   ....[5]....
        /*00d8*/ 	.word	0x000002a0
        /*00dc*/ 	.word	0x000000ff
        /*00e0*/ 	.word	0x000000d8
        /*00e4*/ 	.short	0x0100
        /*00e6*/ 	.byte	0x08
	.zero		1


	//   ....[6]....
        /*00e8*/ 	.word	0x000002b0
        /*00ec*/ 	.word	0x000000ff
        /*00f0*/ 	.word	0x00000018
        /*00f4*/ 	.short	0x0100
        /*00f6*/ 	.byte	0x08
	.zero		1


	//   ....[7]....
        /*00f8*/ 	.word	0x000002c0
        /*00fc*/ 	.word	0x000000ff
        /*0100*/ 	.word	0x000000e0
        /*0104*/ 	.short	0x0100
        /*0106*/ 	.byte	0x08
	.zero		1


	//   ....[8]....
        /*0108*/ 	.word	0x000002d0
        /*010c*/ 	.word	0x000000ff
        /*0110*/ 	.word	0x00000020
        /*0114*/ 	.short	0x0100
        /*0116*/ 	.byte	0x08
	.zero		1


	//   ....[9]....
        /*0118*/ 	.word	0x000002e0
        /*011c*/ 	.word	0x000000ff
        /*0120*/ 	.word	0x000000e8
        /*0124*/ 	.short	0x0100
        /*0126*/ 	.byte	0x08
	.zero		1


	//   ....[10]....
        /*0128*/ 	.word	0x000002f0
        /*012c*/ 	.word	0x000000ff
        /*0130*/ 	.word	0x00000028
        /*0134*/ 	.short	0x0100
        /*0136*/ 	.byte	0x08
	.zero		1


	//   ....[11]....
        /*0138*/ 	.word	0x00000300
        /*013c*/ 	.word	0x000000ff
        /*0140*/ 	.word	0x000000f0
        /*0144*/ 	.short	0x0100
        /*0146*/ 	.byte	0x08
	.zero		1


	//   ....[12]....
        /*0148*/ 	.word	0x00000310
        /*014c*/ 	.word	0x000000ff
        /*0150*/ 	.word	0x00000030
        /*0154*/ 	.short	0x0100
        /*0156*/ 	.byte	0x08
	.zero		1


	//   ....[13]....
        /*0158*/ 	.word	0x00000320
        /*015c*/ 	.word	0x000000ff
        /*0160*/ 	.word	0x000000f8
        /*0164*/ 	.short	0x0100
        /*0166*/ 	.byte	0x08
	.zero		1


	//   ....[14]....
        /*0168*/ 	.word	0x00000330
        /*016c*/ 	.word	0x000000ff
        /*0170*/ 	.word	0x00000038
        /*0174*/ 	.short	0x0100
        /*0176*/ 	.byte	0x08
	.zero		1


	//   ....[15]....
        /*0178*/ 	.word	0x00000340
        /*017c*/ 	.word	0x000000ff
        /*0180*/ 	.word	0x00000100
        /*0184*/ 	.short	0x0100
        /*0186*/ 	.byte	0x08
	.zero		1


	//   ....[16]....
        /*0188*/ 	.word	0x00000350
        /*018c*/ 	.word	0x000000ff
        /*0190*/ 	.word	0x00000040
        /*0194*/ 	.short	0x0100
        /*0196*/ 	.byte	0x08
	.zero		1


	//   ....[17]....
        /*0198*/ 	.word	0x00000360
        /*019c*/ 	.word	0x000000ff
        /*01a0*/ 	.word	0x00000108
        /*01a4*/ 	.short	0x0100
        /*01a6*/ 	.byte	0x08
	.zero		1


	//   ....[18]....
        /*01a8*/ 	.word	0x00000370
        /*01ac*/ 	.word	0x000000ff
        /*01b0*/ 	.word	0x00000048
        /*01b4*/ 	.short	0x0100
        /*01b6*/ 	.byte	0x08
	.zero		1


	//   ....[19]....
        /*01b8*/ 	.word	0x00000380
        /*01bc*/ 	.word	0x000000ff
        /*01c0*/ 	.word	0x00000110
        /*01c4*/ 	.short	0x0100
        /*01c6*/ 	.byte	0x08
	.zero		1


	//   ....[20]....
        /*01c8*/ 	.word	0x00000390
        /*01cc*/ 	.word	0x000000ff
        /*01d0*/ 	.word	0x00000050
        /*01d4*/ 	.short	0x0100
        /*01d6*/ 	.byte	0x08
	.zero		1


	//   ....[21]....
        /*01d8*/ 	.word	0x000003a0
        /*01dc*/ 	.word	0x000000ff
        /*01e0*/ 	.word	0x00000118
        /*01e4*/ 	.short	0x0100
        /*01e6*/ 	.byte	0x08
	.zero		1


	//   ....[22]....
        /*01e8*/ 	.word	0x000003b0
        /*01ec*/ 	.word	0x000000ff
        /*01f0*/ 	.word	0x00000058
        /*01f4*/ 	.short	0x0100
        /*01f6*/ 	.byte	0x08
	.zero		1


	//   ....[23]....
        /*01f8*/ 	.word	0x000003c0
        /*01fc*/ 	.word	0x000000ff
        /*0200*/ 	.word	0x00000120
        /*0204*/ 	.short	0x0100
        /*0206*/ 	.byte	0x08
	.zero		1


	//   ....[24]....
        /*0208*/ 	.word	0x000003d0
        /*020c*/ 	.word	0x000000ff
        /*0210*/ 	.word	0x00000060
        /*0214*/ 	.short	0x0100
        /*0216*/ 	.byte	0x08
	.zero		1


	//   ....[25]....
        /*0218*/ 	.word	0x000003e0
        /*021c*/ 	.word	0x000000ff
        /*0220*/ 	.word	0x00000128
        /*0224*/ 	.short	0x0100
        /*0226*/ 	.byte	0x08
	.zero		1


	//   ....[26]....
        /*0228*/ 	.word	0x000003f0
        /*022c*/ 	.word	0x000000ff
        /*0230*/ 	.word	0x00000068
        /*0234*/ 	.short	0x0100
        /*0236*/ 	.byte	0x08
	.zero		1


	//   ....[27]....
        /*0238*/ 	.word	0x00000400
        /*023c*/ 	.word	0x000000ff
        /*0240*/ 	.word	0x00000130
        /*0244*/ 	.short	0x0100
        /*0246*/ 	.byte	0x08
	.zero		1


	//   ....[28]....
        /*0248*/ 	.word	0x00000410
        /*024c*/ 	.word	0x000000ff
        /*0250*/ 	.word	0x00000070
        /*0254*/ 	.short	0x0100
        /*0256*/ 	.byte	0x08
	.zero		1


	//   ....[29]....
        /*0258*/ 	.word	0x00000420
        /*025c*/ 	.word	0x000000ff
        /*0260*/ 	.word	0x00000138
        /*0264*/ 	.short	0x0100
        /*0266*/ 	.byte	0x08
	.zero		1


	//   ....[30]....
        /*0268*/ 	.word	0x00000430
        /*026c*/ 	.word	0x000000ff
        /*0270*/ 	.word	0x00000078
        /*0274*/ 	.short	0x0100
        /*0276*/ 	.byte	0x08
	.zero		1


	//   ....[31]....
        /*0278*/ 	.word	0x00000440
        /*027c*/ 	.word	0x000000ff
        /*0280*/ 	.word	0x00000140
        /*0284*/ 	.short	0x0100
        /*0286*/ 	.byte	0x08
	.zero		1


	//   ....[32]....
        /*0288*/ 	.word	0x00000450
        /*028c*/ 	.word	0x000000ff
        /*0290*/ 	.word	0x00000080
        /*0294*/ 	.short	0x0100
        /*0296*/ 	.byte	0x08
	.zero		1


	//   ....[33]....
        /*0298*/ 	.word	0x00000460
        /*029c*/ 	.word	0x000000ff
        /*02a0*/ 	.word	0x00000148
        /*02a4*/ 	.short	0x0100
        /*02a6*/ 	.byte	0x08
	.zero		1


	//   ....[34]....
        /*02a8*/ 	.word	0x00000470
        /*02ac*/ 	.word	0x000000ff
        /*02b0*/ 	.word	0x00000088
        /*02b4*/ 	.short	0x0100
        /*02b6*/ 	.byte	0x08
	.zero		1


	//   ....[35]....
        /*02b8*/ 	.word	0x00000480
        /*02bc*/ 	.word	0x000000ff
        /*02c0*/ 	.word	0x00000150
        /*02c4*/ 	.short	0x0100
        /*02c6*/ 	.byte	0x08
	.zero		1


	//   ....[36]....
        /*02c8*/ 	.word	0x00000490
        /*02cc*/ 	.word	0x000000ff
        /*02d0*/ 	.word	0x00000090
        /*02d4*/ 	.short	0x0100
        /*02d6*/ 	.byte	0x08
	.zero		1


	//   ....[37]....
        /*02d8*/ 	.word	0x000004a0
        /*02dc*/ 	.word	0x000000ff
        /*02e0*/ 	.word	0x00000158
        /*02e4*/ 	.short	0x0100
        /*02e6*/ 	.byte	0x08
	.zero		1


	//   ....[38]....
        /*02e8*/ 	.word	0x000004b0
        /*02ec*/ 	.word	0x000000ff
        /*02f0*/ 	.word	0x00000098
        /*02f4*/ 	.short	0x0100
        /*02f6*/ 	.byte	0x08
	.zero		1


	//   ....[39]....
        /*02f8*/ 	.word	0x000004c0
        /*02fc*/ 	.word	0x000000ff
        /*0300*/ 	.word	0x00000160
        /*0304*/ 	.short	0x0100
        /*0306*/ 	.byte	0x08
	.zero		1


	//   ....[40]....
        /*0308*/ 	.word	0x000004d0
        /*030c*/ 	.word	0x000000ff
        /*0310*/ 	.word	0x000000a0
        /*0314*/ 	.short	0x0100
        /*0316*/ 	.byte	0x08
	.zero		1


	//   ....[41]....
        /*0318*/ 	.word	0x000004e0
        /*031c*/ 	.word	0x000000ff
        /*0320*/ 	.word	0x00000168
        /*0324*/ 	.short	0x0100
        /*0326*/ 	.byte	0x08
	.zero		1


	//   ....[42]....
        /*0328*/ 	.word	0x000004f0
        /*032c*/ 	.word	0x000000ff
        /*0330*/ 	.word	0x000000a8
        /*0334*/ 	.short	0x0100
        /*0336*/ 	.byte	0x08
	.zero		1


	//   ....[43]....
        /*0338*/ 	.word	0x00000500
        /*033c*/ 	.word	0x000000ff
        /*0340*/ 	.word	0x00000170
        /*0344*/ 	.short	0x0100
        /*0346*/ 	.byte	0x08
	.zero		1


	//   ....[44]....
        /*0348*/ 	.word	0x00000510
        /*034c*/ 	.word	0x000000ff
        /*0350*/ 	.word	0x000000b0
        /*0354*/ 	.short	0x0100
        /*0356*/ 	.byte	0x08
	.zero		1


	//   ....[45]....
        /*0358*/ 	.word	0x00000520
        /*035c*/ 	.word	0x000000ff
        /*0360*/ 	.word	0x00000178
        /*0364*/ 	.short	0x0100
        /*0366*/ 	.byte	0x08
	.zero		1


	//   ....[46]....
        /*0368*/ 	.word	0x00000530
        /*036c*/ 	.word	0x000000ff
        /*0370*/ 	.word	0x000000b8
        /*0374*/ 	.short	0x0100
        /*0376*/ 	.byte	0x08
	.zero		1


	//   ....[47]....
        /*0378*/ 	.word	0x00000540
        /*037c*/ 	.word	0x000000ff
        /*0380*/ 	.word	0x00000180
        /*0384*/ 	.short	0x0100
        /*0386*/ 	.byte	0x08
	.zero		1


	//   ....[48]....
        /*0388*/ 	.word	0x00000550
        /*038c*/ 	.word	0x000000ff
        /*0390*/ 	.word	0x000000c0
        /*0394*/ 	.short	0x0100
        /*0396*/ 	.byte	0x08
	.zero		1


	//   ....[49]....
        /*0398*/ 	.word	0x00000560
        /*039c*/ 	.word	0x000000ff
        /*03a0*/ 	.word	0x00000188
        /*03a4*/ 	.short	0x0100
        /*03a6*/ 	.byte	0x08
	.zero		1


	//   ....[50]....
        /*03a8*/ 	.word	0x000009c0
        /*03ac*/ 	.word	0x000000ff
        /*03b0*/ 	.word	0x000001a0
        /*03b4*/ 	.short	0x0100
        /*03b6*/ 	.byte	0x06
	.zero		1


	//   ....[51]....
        /*03b8*/ 	.word	0x00000a50
        /*03bc*/ 	.word	0x000000ff
        /*03c0*/ 	.word	0x000001a8
        /*03c4*/ 	.short	0x0100
        /*03c6*/ 	.byte	0x06
	.zero		1


	//   ....[52]....
        /*03c8*/ 	.word	0x00001790
        /*03cc*/ 	.word	0x00000003
        /*03d0*/ 	.word	0x00000000
        /*03d4*/ 	.short	0x010a
        /*03d6*/ 	.byte	0x3f
	.zero		1


	//   ....[53]....
        /*03d8*/ 	.word	0x000017d0
        /*03dc*/ 	.word	0x00000003
        /*03e0*/ 	.word	0x00000000
        /*03e4*/ 	.short	0x010a
        /*03e6*/ 	.byte	0x3f
	.zero		1


	//   ....[54]....
        /*03e8*/ 	.word	0x00001a70
        /*03ec*/ 	.word	0x00000005
        /*03f0*/ 	.word	0x00000000
        /*03f4*/ 	.short	0x010a
        /*03f6*/ 	.byte	0x3f
	.zero		1


	//   ....[55]....
        /*03f8*/ 	.word	0x00001ab0
        /*03fc*/ 	.word	0x00000005
        /*0400*/ 	.word	0x00000000
        /*0404*/ 	.short	0x010a
        /*0406*/ 	.byte	0x3f
	.zero		1


	//   ....[56]....
        /*0408*/ 	.word	0x00001bf0
        /*040c*/ 	.word	0x00000005
        /*0410*/ 	.word	0x00000000
        /*0414*/ 	.short	0x0101
        /*0416*/ 	.byte	0x3f
	.zero		1


	//   ....[57]....
        /*0418*/ 	.word	0x00001e10
        /*041c*/ 	.word	0x00000003
        /*0420*/ 	.word	0x00000000
        /*0424*/ 	.short	0x0101
        /*0426*/ 	.byte	0x3f
	.zero		1


	//   ....[58]....
        /*0428*/ 	.word	0x00007c70
        /*042c*/ 	.word	0x00000017
        /*0430*/ 	.word	0x000000c8
        /*0434*/ 	.short	0x010a
        /*0436*/ 	.byte	0x3f
	.zero		1


	//   ....[59]....
        /*0438*/ 	.word	0x00007fe0
        /*043c*/ 	.word	0x00000003
        /*0440*/ 	.word	0x000001a8
        /*0444*/ 	.short	0x0101
        /*0446*/ 	.byte	0x3f
	.zero		1


	//   ....[60]....
        /*0448*/ 	.word	0x00008740
        /*044c*/ 	.word	0x00000007
        /*0450*/ 	.word	0x00000000
        /*0454*/ 	.short	0x010a
        /*0456*/ 	.byte	0x3f
	.zero		1


	//   ....[61]....
        /*0458*/ 	.word	0x000087c0
        /*045c*/ 	.word	0x00000008
        /*0460*/ 	.word	0x00000000
        /*0464*/ 	.short	0x010a
        /*0466*/ 	.byte	0x3f
	.zero		1


	//   ....[62]....
        /*0468*/ 	.word	0x00008850
        /*046c*/ 	.word	0x00000009
        /*0470*/ 	.word	0x00000000
        /*0474*/ 	.short	0x010a
        /*0476*/ 	.byte	0x3f
	.zero		1


	//   ....[63]....
        /*0478*/ 	.word	0x000088e0
        /*047c*/ 	.word	0x00000008
        /*0480*/ 	.word	0x00000000
        /*0484*/ 	.short	0x010a
        /*0486*/ 	.byte	0x3f
	.zero		1


	//   ....[64]....
        /*0488*/ 	.word	0x00008970
        /*048c*/ 	.word	0x00000009
        /*0490*/ 	.word	0x00000000
        /*0494*/ 	.short	0x010a
        /*0496*/ 	.byte	0x3f
	.zero		1


	//   ....[65]....
        /*0498*/ 	.word	0x00008a00
        /*049c*/ 	.word	0x00000008
        /*04a0*/ 	.word	0x00000000
        /*04a4*/ 	.short	0x010a
        /*04a6*/ 	.byte	0x3f
	.zero		1


	//   ....[66]....
        /*04a8*/ 	.word	0x00008a90
        /*04ac*/ 	.word	0x00000009
        /*04b0*/ 	.word	0x00000000
        /*04b4*/ 	.short	0x010a
        /*04b6*/ 	.byte	0x3f
	.zero		1


	//   ....[67]....
        /*04b8*/ 	.word	0x00008b20
        /*04bc*/ 	.word	0x00000008
        /*04c0*/ 	.word	0x00000000
        /*04c4*/ 	.short	0x010a
        /*04c6*/ 	.byte	0x3f
	.zero		1


	//   ....[68]....
        /*04c8*/ 	.word	0x00008bb0
        /*04cc*/ 	.word	0x00000009
        /*04d0*/ 	.word	0x00000000
        /*04d4*/ 	.short	0x010a
        /*04d6*/ 	.byte	0x3f
	.zero		1


	//   ....[69]....
        /*04d8*/ 	.word	0x00008c40
        /*04dc*/ 	.word	0x00000008
        /*04e0*/ 	.word	0x00000000
        /*04e4*/ 	.short	0x010a
        /*04e6*/ 	.byte	0x3f
	.zero		1


	//   ....[70]....
        /*04e8*/ 	.word	0x00008cd0
        /*04ec*/ 	.word	0x00000009
        /*04f0*/ 	.word	0x00000000
        /*04f4*/ 	.short	0x010a
        /*04f6*/ 	.byte	0x3f
	.zero		1


	//   ....[71]....
        /*04f8*/ 	.word	0x00008d60
        /*04fc*/ 	.word	0x00000008
        /*0500*/ 	.word	0x00000000
        /*0504*/ 	.short	0x010a
        /*0506*/ 	.byte	0x3f
	.zero		1


	//   ....[72]....
        /*0508*/ 	.word	0x00008df0
        /*050c*/ 	.word	0x00000009
        /*0510*/ 	.word	0x00000000
        /*0514*/ 	.short	0x010a
        /*0516*/ 	.byte	0x3f
	.zero		1


	//   ....[73]....
        /*0518*/ 	.word	0x00008e80
        /*051c*/ 	.word	0x00000008
        /*0520*/ 	.word	0x00000000
        /*0524*/ 	.short	0x010a
        /*0526*/ 	.byte	0x3f
	.zero		1


	//   ....[74]....
        /*0528*/ 	.word	0x00008f10
        /*052c*/ 	.word	0x00000009
        /*0530*/ 	.word	0x00000000
        /*0534*/ 	.short	0x010a
        /*0536*/ 	.byte	0x3f
	.zero		1


	//   ....[75]....
        /*0538*/ 	.word	0x00008fa0
        /*053c*/ 	.word	0x00000008
        /*0540*/ 	.word	0x00000000
        /*0544*/ 	.short	0x010a
        /*0546*/ 	.byte	0x3f
	.zero		1


	//   ....[76]....
        /*0548*/ 	.word	0x00009030
        /*054c*/ 	.word	0x00000009
        /*0550*/ 	.word	0x00000000
        /*0554*/ 	.short	0x010a
        /*0556*/ 	.byte	0x3f
	.zero		1


	//   ....[77]....
        /*0558*/ 	.word	0x000090c0
        /*055c*/ 	.word	0x00000008
        /*0560*/ 	.word	0x00000000
        /*0564*/ 	.short	0x010a
        /*0566*/ 	.byte	0x3f
	.zero		1


	//   ....[78]....
        /*0568*/ 	.word	0x00009150
        /*056c*/ 	.word	0x00000009
        /*0570*/ 	.word	0x00000000
        /*0574*/ 	.short	0x010a
        /*0576*/ 	.byte	0x3f
	.zero		1


	//   ....[79]....
        /*0578*/ 	.word	0x000091e0
        /*057c*/ 	.word	0x00000008
        /*0580*/ 	.word	0x00000000
        /*0584*/ 	.short	0x010a
        /*0586*/ 	.byte	0x3f
	.zero		1


	//   ....[80]....
        /*0588*/ 	.word	0x00009270
        /*058c*/ 	.word	0x00000009
        /*0590*/ 	.word	0x00000000
        /*0594*/ 	.short	0x010a
        /*0596*/ 	.byte	0x3f
	.zero		1


	//   ....[81]....
        /*0598*/ 	.word	0x00009300
        /*059c*/ 	.word	0x00000008
        /*05a0*/ 	.word	0x00000000
        /*05a4*/ 	.short	0x010a
        /*05a6*/ 	.byte	0x3f
	.zero		1


	//   ....[82]....
        /*05a8*/ 	.word	0x00009390
        /*05ac*/ 	.word	0x00000009
        /*05b0*/ 	.word	0x00000000
        /*05b4*/ 	.short	0x010a
        /*05b6*/ 	.byte	0x3f
	.zero		1


	//   ....[83]....
        /*05b8*/ 	.word	0x00009420
        /*05bc*/ 	.word	0x00000006
        /*05c0*/ 	.word	0x00000000
        /*05c4*/ 	.short	0x010a
        /*05c6*/ 	.byte	0x3f
	.zero		1


	//   ....[84]....
        /*05c8*/ 	.word	0x000094b0
        /*05cc*/ 	.word	0x00000003
        /*05d0*/ 	.word	0x00000000
        /*05d4*/ 	.short	0x010a
        /*05d6*/ 	.byte	0x3f
	.zero		1


	//   ....[85]....
        /*05d8*/ 	.word	0x00009510
        /*05dc*/ 	.word	0x00000003
        /*05e0*/ 	.word	0x00000000
        /*05e4*/ 	.short	0x010a
        /*05e6*/ 	.byte	0x3f
	.zero		1


	//   ....[86]....
        /*05e8*/ 	.word	0x00009560
        /*05ec*/ 	.word	0x00000005
        /*05f0*/ 	.word	0x00000000
        /*05f4*/ 	.short	0x010a
        /*05f6*/ 	.byte	0x3f
	.zero		1


	//   ....[87]....
        /*05f8*/ 	.word	0x00009630
        /*05fc*/ 	.word	0x00000017
        /*0600*/ 	.word	0x000000c8
        /*0604*/ 	.short	0x010a
        /*0606*/ 	.byte	0x3f
	.zero		1


	//   ....[88]....
        /*0608*/ 	.word	0x00009700
        /*060c*/ 	.word	0x00000007
        /*0610*/ 	.word	0x00000000
        /*0614*/ 	.short	0x010a
        /*0616*/ 	.byte	0x3f
	.zero		1


	//   ....[89]....
        /*0618*/ 	.word	0x00009750
        /*061c*/ 	.word	0x00000008
        /*0620*/ 	.word	0x00000000
        /*0624*/ 	.short	0x010a
        /*0626*/ 	.byte	0x3f
	.zero		1


	//   ....[90]....
        /*0628*/ 	.word	0x000097a0
        /*062c*/ 	.word	0x00000009
        /*0630*/ 	.word	0x00000000
        /*0634*/ 	.short	0x010a
        /*0636*/ 	.byte	0x3f
	.zero		1


	//   ....[91]....
        /*0638*/ 	.word	0x000097f0
        /*063c*/ 	.word	0x00000008
        /*0640*/ 	.word	0x00000000
        /*0644*/ 	.short	0x010a
        /*0646*/ 	.byte	0x3f
	.zero		1


	//   ....[92]....
        /*0648*/ 	.word	0x00009840
        /*064c*/ 	.word	0x00000009
        /*0650*/ 	.word	0x00000000
        /*0654*/ 	.short	0x010a
        /*0656*/ 	.byte	0x3f
	.zero		1


	//   ....[93]....
        /*0658*/ 	.word	0x00009890
        /*065c*/ 	.word	0x00000008
        /*0660*/ 	.word	0x00000000
        /*0664*/ 	.short	0x010a
        /*0666*/ 	.byte	0x3f
	.zero		1


	//   ....[94]....
        /*0668*/ 	.word	0x000098e0
        /*066c*/ 	.word	0x00000009
        /*0670*/ 	.word	0x00000000
        /*0674*/ 	.short	0x010a
        /*0676*/ 	.byte	0x3f
	.zero		1


	//   ....[95]....
        /*0678*/ 	.word	0x00009930
        /*067c*/ 	.word	0x00000008
        /*0680*/ 	.word	0x00000000
        /*0684*/ 	.short	0x010a
        /*0686*/ 	.byte	0x3f
	.zero		1


	//   ....[96]....
        /*0688*/ 	.word	0x00009980
        /*068c*/ 	.word	0x00000009
        /*0690*/ 	.word	0x00000000
        /*0694*/ 	.short	0x010a
        /*0696*/ 	.byte	0x3f
	.zero		1


	//   ....[97]....
        /*0698*/ 	.word	0x000099d0
        /*069c*/ 	.word	0x00000008
        /*06a0*/ 	.word	0x00000000
        /*06a4*/ 	.short	0x010a
        /*06a6*/ 	.byte	0x3f
	.zero		1


	//   ....[98]....
        /*06a8*/ 	.word	0x00009a20
        /*06ac*/ 	.word	0x00000009
        /*06b0*/ 	.word	0x00000000
        /*06b4*/ 	.short	0x010a
        /*06b6*/ 	.byte	0x3f
	.zero		1


	//   ....[99]....
        /*06b8*/ 	.word	0x00009a70
        /*06bc*/ 	.word	0x00000008
        /*06c0*/ 	.word	0x00000000
        /*06c4*/ 	.short	0x010a
        /*06c6*/ 	.byte	0x3f
	.zero		1


	//   ....[100]....
        /*06c8*/ 	.word	0x00009ac0
        /*06cc*/ 	.word	0x00000009
        /*06d0*/ 	.word	0x00000000
        /*06d4*/ 	.short	0x010a
        /*06d6*/ 	.byte	0x3f
	.zero		1


	//   ....[101]....
        /*06d8*/ 	.word	0x00009b10
        /*06dc*/ 	.word	0x00000008
        /*06e0*/ 	.word	0x00000000
        /*06e4*/ 	.short	0x010a
        /*06e6*/ 	.byte	0x3f
	.zero		1


	//   ....[102]....
        /*06e8*/ 	.word	0x00009b60
        /*06ec*/ 	.word	0x00000009
        /*06f0*/ 	.word	0x00000000
        /*06f4*/ 	.short	0x010a
        /*06f6*/ 	.byte	0x3f
	.zero		1


	//   ....[103]....
        /*06f8*/ 	.word	0x00009bb0
        /*06fc*/ 	.word	0x00000008
        /*0700*/ 	.word	0x00000000
        /*0704*/ 	.short	0x010a
        /*0706*/ 	.byte	0x3f
	.zero		1


	//   ....[104]....
        /*0708*/ 	.word	0x00009c00
        /*070c*/ 	.word	0x00000009
        /*0710*/ 	.word	0x00000000
        /*0714*/ 	.short	0x010a
        /*0716*/ 	.byte	0x3f
	.zero		1


	//   ....[105]....
        /*0718*/ 	.word	0x00009c50
        /*071c*/ 	.word	0x00000008
        /*0720*/ 	.word	0x00000000
        /*0724*/ 	.short	0x010a
        /*0726*/ 	.byte	0x3f
	.zero		1


	//   ....[106]....
        /*0728*/ 	.word	0x00009ca0
        /*072c*/ 	.word	0x00000009
        /*0730*/ 	.word	0x00000000
        /*0734*/ 	.short	0x010a
        /*0736*/ 	.byte	0x3f
	.zero		1


	//   ....[107]....
        /*0738*/ 	.word	0x00009cf0
        /*073c*/ 	.word	0x00000008
        /*0740*/ 	.word	0x00000000
        /*0744*/ 	.short	0x010a
        /*0746*/ 	.byte	0x3f
	.zero		1


	//   ....[108]....
        /*0748*/ 	.word	0x00009d40
        /*074c*/ 	.word	0x00000009
        /*0750*/ 	.word	0x00000000
        /*0754*/ 	.short	0x010a
        /*0756*/ 	.byte	0x3f
	.zero		1


	//   ....[109]....
        /*0758*/ 	.word	0x00009d90
        /*075c*/ 	.word	0x00000008
        /*0760*/ 	.word	0x00000000
        /*0764*/ 	.short	0x010a
        /*0766*/ 	.byte	0x3f
	.zero		1


	//   ....[110]....
        /*0768*/ 	.word	0x00009de0
        /*076c*/ 	.word	0x00000009
        /*0770*/ 	.word	0x00000000
        /*0774*/ 	.short	0x010a
        /*0776*/ 	.byte	0x3f
	.zero		1


	//   ....[111]....
        /*0778*/ 	.word	0x00009e30
        /*077c*/ 	.word	0x00000006
        /*0780*/ 	.word	0x00000000
        /*0784*/ 	.short	0x010a
        /*0786*/ 	.byte	0x3f
	.zero		1


	//----- nvinfo : EIATTR_NUM_MBARRIERS
	.align		4
.L_35:
        /*0788*/ 	.byte	0x03, 0x38
        /*078a*/ 	.short	0x0034


	//----- nvinfo : EIATTR_EXIT_INSTR_OFFSETS
	.align		4
        /*078c*/ 	.byte	0x04, 0x1c
        /*078e*/ 	.short	(.L_37 - .L_36)


	//   ....[0]....
.L_36:
        /*0790*/ 	.word	0x00000c20


	//   ....[1]....
        /*0794*/ 	.word	0x00001430


	//   ....[2]....
        /*0798*/ 	.word	0x00007380


	//   ....[3]....
        /*079c*/ 	.word	0x000078e0


	//   ....[4]....
        /*07a0*/ 	.word	0x00009500


	//----- nvinfo : EIATTR_MAX_THREADS
	.align		4
.L_37:
        /*07a4*/ 	.byte	0x04, 0x05
        /*07a6*/ 	.short	(.L_39 - .L_38)
.L_38:
        /*07a8*/ 	.word	0x00000180
        /*07ac*/ 	.word	0x00000001
        /*07b0*/ 	.word	0x00000001


	//----- nvinfo : EIATTR_CRS_STACK_SIZE
	.align		4
.L_39:
        /*07b4*/ 	.byte	0x04, 0x1e
        /*07b6*/ 	.short	(.L_41 - .L_40)
.L_40:
        /*07b8*/ 	.word	0x00000000


	//----- nvinfo : EIATTR_CBANK_PARAM_SIZE
	.align		4
.L_41:
        /*07bc*/ 	.byte	0x03, 0x19
        /*07be*/ 	.short	0x0470


	//----- nvinfo : EIATTR_PARAM_CBANK
	.align		4
        /*07c0*/ 	.byte	0x04, 0x0a
        /*07c2*/ 	.short	(.L_43 - .L_42)
	.align		4
.L_42:
        /*07c4*/ 	.word	index@(.nv.constant0._ZN7cutlass13device_kernelINS_4gemm6kernel13GemmUniversalIN4cute5tupleIJiiiiEEENS1_10collective13CollectiveMmaINS1_34MainloopSm90TmaGmmaWarpSpecializedILi25ENS5_IJNS4_1CILi2EEENSA_ILi1EEESC_EEENS1_35KernelTmaWarpSpecializedCooperativeEEENS5_IJNSA_ILi192EEENSA_ILi96EEENSA_ILi32EEEEEEaNS5_IJlSC_lEEEaSK_NS4_8TiledMMAINS4_8MMA_AtomIJNS4_4SM904GMMA26MMA_64x96x32_S32S8S8_SS_TNEEEENS4_6LayoutISD_NS5_IJSC_NSA_ILi0EEESS_EEEEENS5_IJNS4_10UnderscoreESV_SV_EEEEENS4_13SM90_TMA_LOADENS4_14ComposedLayoutINS4_7SwizzleILi1ELi4ELi3EEENS4_18smem_ptr_flag_bitsILi8EEENSR_INS5_IJNSA_ILi8EEESI_EEENS5_IJSI_SC_EEEEEEEvNS4_8identityENS4_23SM90_TMA_LOAD_MULTICASTES18_vS19_EENS_8epilogue10collective6detail29Sm90TmaWarpSpecializedAdapterINS1D_15DefaultEpilogueIaSK_SK_NS1C_6thread17LinearCombinationIaLi1EiiLNS1H_9ScaleType4KindE0ELNS_15FloatRoundStyleE2EaEENS1_15EpilogueDefaultEEEEEvvEEEEvNT_6ParamsE)
        /*07c8*/ 	.short	0x0210
        /*07ca*/ 	.short	0x0470


	//----- nvinfo : EIATTR_SW_WAR
	.align		4
.L_43:
        /*07cc*/ 	.byte	0x04, 0x36
        /*07ce*/ 	.short	(.L_45 - .L_44)
.L_44:
        /*07d0*/ 	.word	0x00000008
.L_45:


//--------------------- .nv.callgraph             --------------------------
	.section	.nv.callgraph,"",@"SHT_CUDA_CALLGRAPH"
	.align	4
	.sectionentsize	8
	.align		4
        /*0000*/ 	.word	0x00000000
	.align		4
        /*0004*/ 	.word	0xffffffff
	.align		4
        /*0008*/ 	.word	index@(_ZN7cutlass13device_kernelINS_4gemm6kernel13GemmUniversalIN4cute5tupleIJiiiiEEENS1_10collective13CollectiveMmaINS1_34MainloopSm90TmaGmmaWarpSpecializedILi25ENS5_IJNS4_1CILi2EEENSA_ILi1EEESC_EEENS1_35KernelTmaWarpSpecializedCooperativeEEENS5_IJNSA_ILi192EEENSA_ILi96EEENSA_ILi32EEEEEEaNS5_IJlSC_lEEEaSK_NS4_8TiledMMAINS4_8MMA_AtomIJNS4_4SM904GMMA26MMA_64x96x32_S32S8S8_SS_TNEEEENS4_6LayoutISD_NS5_IJSC_NSA_ILi0EEESS_EEEEENS5_IJNS4_10UnderscoreESV_SV_EEEEENS4_13SM90_TMA_LOADENS4_14ComposedLayoutINS4_7SwizzleILi1ELi4ELi3EEENS4_18smem_ptr_flag_bitsILi8EEENSR_INS5_IJNSA_ILi8EEESI_EEENS5_IJSI_SC_EEEEEEEvNS4_8identityENS4_23SM90_TMA_LOAD_MULTICASTES18_vS19_EENS_8epilogue10collective6detail29Sm90TmaWarpSpecializedAdapterINS1D_15DefaultEpilogueIaSK_SK_NS1C_6thread17LinearCombinationIaLi1EiiLNS1H_9ScaleType4KindE0ELNS_15FloatRoundStyleE2EaEENS1_15EpilogueDefaultEEEEEvvEEEEvNT_6ParamsE)
	.align		4
        /*000c*/ 	.word	index@(__assertfail)
	.align		4
        /*0010*/ 	.word	0x00000000
	.align		4
        /*0014*/ 	.word	0xfffffffe
	.align		4
        /*0018*/ 	.word	0x00000000
	.align		4
        /*001c*/ 	.word	0xfffffffd
	.align		4
        /*0020*/ 	.word	0x00000000
	.align		4
        /*0024*/ 	.word	0xfffffffc


//--------------------- .nv.constant4             --------------------------
	.section	.nv.constant4,"a",@progbits
	.align	8
	.align		8
.nv.constant4:
        /*0000*/ 	.dword	__assertfail
	.align		8
        /*0008*/ 	.dword	__unnamed_1
	.align		8
        /*0010*/ 	.dword	_ZN39_INTERNAL_4cd86609_4_k_cu_7c9f9ffe_94634cuda3std3__45__cpo5beginE
	.align		8
        /*0018*/ 	.dword	_ZN39_INTERNAL_4cd86609_4_k_cu_7c9f9ffe_94634cuda3std3__45__cpo3endE
	.align		8
        /*0020*/ 	.dword	_ZN39_INTERNAL_4cd86609_4_k_cu_7c9f9ffe_94634cuda3std3__45__cpo6cbeginE
	.align		8
        /*0028*/ 	.dword	_ZN39_INTERNAL_4cd86609_4_k_cu_7c9f9ffe_94634cuda3std3__45__cpo4cendE
	.align		8
        /*0030*/ 	.dword	_ZN39_INTERNAL_4cd86609_4_k_cu_7c9f9ffe_94634cuda3std3__441_GLOBAL__N__4cd86609_4_k_cu_7c9f9ffe_94636ignoreE
	.align		8
        /*0038*/ 	.dword	_ZN39_INTERNAL_4cd86609_4_k_cu_7c9f9ffe_94634cuda3std3__419piecewise_constructE
	.align		8
        /*0040*/ 	.dword	_ZN39_INTERNAL_4cd86609_4_k_cu_7c9f9ffe_94634cuda3std3__48in_placeE
	.align		8
        /*0048*/ 	.dword	_ZN39_INTERNAL_4cd86609_4_k_cu_7c9f9ffe_94634cuda3std6ranges3__45__cpo4swapE
	.align		8
        /*0050*/ 	.dword	_ZN39_INTERNAL_4cd86609_4_k_cu_7c9f9ffe_94634cuda3std6ranges3__45__cpo9iter_moveE
	.align		8
        /*0058*/ 	.dword	_ZN39_INTERNAL_4cd86609_4_k_cu_7c9f9ffe_94634cute7productE
	.align		8
        /*0060*/ 	.dword	_ZN39_INTERNAL_4cd86609_4_k_cu_7c9f9ffe_94634cute1_E
	.align		8
        /*0068*/ 	.dword	$str$22
	.align		8
        /*0070*/ 	.dword	$str$23


//--------------------- .text._ZN7cutlass13device_kernelINS_4gemm6kernel13GemmUniversalIN4cute5tupleIJiiiiEEENS1_10collective13CollectiveMmaINS1_34MainloopSm90TmaGmmaWarpSpecializedILi25ENS5_IJNS4_1CILi2EEENSA_ILi1EEESC_EEENS1_35KernelTmaWarpSpecializedCooperativeEEENS5_IJNSA_ILi192EEENSA_ILi96EEENSA_ILi32EEEEEEaNS5_IJlSC_lEEEaSK_NS4_8TiledMMAINS4_8MMA_AtomIJNS4_4SM904GMMA26MMA_64x96x32_S32S8S8_SS_TNEEEENS4_6LayoutISD_NS5_IJSC_NSA_ILi0EEESS_EEEEENS5_IJNS4_10UnderscoreESV_SV_EEEEENS4_13SM90_TMA_LOADENS4_14ComposedLayoutINS4_7SwizzleILi1ELi4ELi3EEENS4_18smem_ptr_flag_bitsILi8EEENSR_INS5_IJNSA_ILi8EEESI_EEENS5_IJSI_SC_EEEEEEEvNS4_8identityENS4_23SM90_TMA_LOAD_MULTICASTES18_vS19_EENS_8epilogue10collective6detail29Sm90TmaWarpSpecializedAdapterINS1D_15DefaultEpilogueIaSK_SK_NS1C_6thread17LinearCombinationIaLi1EiiLNS1H_9ScaleType4KindE0ELNS_15FloatRoundStyleE2EaEENS1_15EpilogueDefaultEEEEEvvEEEEvNT_6ParamsE --------------------------
	.section	.text._ZN7cutlass13device_kernelINS_4gemm6kernel13GemmUniversalIN4cute5tupleIJiiiiEEENS1_10collective13CollectiveMmaINS1_34MainloopSm90TmaGmmaWarpSpecializedILi25ENS5_IJNS4_1CILi2EEENSA_ILi1EEESC_EEENS1_35KernelTmaWarpSpecializedCooperativeEEENS5_IJNSA_ILi192EEENSA_ILi96EEENSA_ILi32EEEEEEaNS5_IJlSC_lEEEaSK_NS4_8TiledMMAINS4_8MMA_AtomIJNS4_4SM904GMMA26MMA_64x96x32_S32S8S8_SS_TNEEEENS4_6LayoutISD_NS5_IJSC_NSA_ILi0EEESS_EEEEENS5_IJNS4_10UnderscoreESV_SV_EEEEENS4_13SM90_TMA_LOADENS4_14ComposedLayoutINS4_7SwizzleILi1ELi4ELi3EEENS4_18smem_ptr_flag_bitsILi8EEENSR_INS5_IJNSA_ILi8EEESI_EEENS5_IJSI_SC_EEEEEEEvNS4_8identityENS4_23SM90_TMA_LOAD_MULTICASTES18_vS19_EENS_8epilogue10collective6detail29Sm90TmaWarpSpecializedAdapterINS1D_15DefaultEpilogueIaSK_SK_NS1C_6thread17LinearCombinationIaLi1EiiLNS1H_9ScaleType4KindE0ELNS_15FloatRoundStyleE2EaEENS1_15EpilogueDefaultEEEEEvvEEEEvNT_6ParamsE,"ax",@progbits
	.align	128
.text._ZN7cutlass13device_kernelINS_4gemm6kernel13GemmUniversalIN4cute5tupleIJiiiiEEENS1_10collective13CollectiveMmaINS1_34MainloopSm90TmaGmmaWarpSpecializedILi25ENS5_IJNS4_1CILi2EEENSA_ILi1EEESC_EEENS1_35KernelTmaWarpSpecializedCooperativeEEENS5_IJNSA_ILi192EEENSA_ILi96EEENSA_ILi32EEEEEEaNS5_IJlSC_lEEEaSK_NS4_8TiledMMAINS4_8MMA_AtomIJNS4_4SM904GMMA26MMA_64x96x32_S32S8S8_SS_TNEEEENS4_6LayoutISD_NS5_IJSC_NSA_ILi0EEESS_EEEEENS5_IJNS4_10UnderscoreESV_SV_EEEEENS4_13SM90_TMA_LOADENS4_14ComposedLayoutINS4_7SwizzleILi1ELi4ELi3EEENS4_18smem_ptr_flag_bitsILi8EEENSR_INS5_IJNSA_ILi8EEESI_EEENS5_IJSI_SC_EEEEEEEvNS4_8identityENS4_23SM90_TMA_LOAD_MULTICASTES18_vS19_EENS_8epilogue10collective6detail29Sm90TmaWarpSpecializedAdapterINS1D_15DefaultEpilogueIaSK_SK_NS1C_6thread17LinearCombinationIaLi1EiiLNS1H_9ScaleType4KindE0ELNS_15FloatRoundStyleE2EaEENS1_15EpilogueDefaultEEEEEvvEEEEvNT_6ParamsE:
        .type           _ZN7cutlass13device_kernelINS_4gemm6kernel13GemmUniversalIN4cute5tupleIJiiiiEEENS1_10collective13CollectiveMmaINS1_34MainloopSm90TmaGmmaWarpSpecializedILi25ENS5_IJNS4_1CILi2EEENSA_ILi1EEESC_EEENS1_35KernelTmaWarpSpecializedCooperativeEEENS5_IJNSA_ILi192EEENSA_ILi96EEENSA_ILi32EEEEEEaNS5_IJlSC_lEEEaSK_NS4_8TiledMMAINS4_8MMA_AtomIJNS4_4SM904GMMA26MMA_64x96x32_S32S8S8_SS_TNEEEENS4_6LayoutISD_NS5_IJSC_NSA_ILi0EEESS_EEEEENS5_IJNS4_10UnderscoreESV_SV_EEEEENS4_13SM90_TMA_LOADENS4_14ComposedLayoutINS4_7SwizzleILi1ELi4ELi3EEENS4_18smem_ptr_flag_bitsILi8EEENSR_INS5_IJNSA_ILi8EEESI_EEENS5_IJSI_SC_EEEEEEEvNS4_8identityENS4_23SM90_TMA_LOAD_MULTICASTES18_vS19_EENS_8epilogue10collective6detail29Sm90TmaWarpSpecializedAdapterINS1D_15DefaultEpilogueIaSK_SK_NS1C_6thread17LinearCombinationIaLi1EiiLNS1H_9ScaleType4KindE0ELNS_15FloatRoundStyleE2EaEENS1_15EpilogueDefaultEEEEEvvEEEEvNT_6ParamsE,@function
        .size           _ZN7cutlass13device_kernelINS_4gemm6kernel13GemmUniversalIN4cute5tupleIJiiiiEEENS1_10collective13CollectiveMmaINS1_34MainloopSm90TmaGmmaWarpSpecializedILi25ENS5_IJNS4_1CILi2EEENSA_ILi1EEESC_EEENS1_35KernelTmaWarpSpecializedCooperativeEEENS5_IJNSA_ILi192EEENSA_ILi96EEENSA_ILi32EEEEEEaNS5_IJlSC_lEEEaSK_NS4_8TiledMMAINS4_8MMA_AtomIJNS4_4SM904GMMA26MMA_64x96x32_S32S8S8_SS_TNEEEENS4_6LayoutISD_NS5_IJSC_NSA_ILi0EEESS_EEEEENS5_IJNS4_10UnderscoreESV_SV_EEEEENS4_13SM90_TMA_LOADENS4_14ComposedLayoutINS4_7SwizzleILi1ELi4ELi3EEENS4_18smem_ptr_flag_bitsILi8EEENSR_INS5_IJNSA_ILi8EEESI_EEENS5_IJSI_SC_EEEEEEEvNS4_8identityENS4_23SM90_TMA_LOAD_MULTICASTES18_vS19_EENS_8epilogue10collective6detail29Sm90TmaWarpSpecializedAdapterINS1D_15DefaultEpilogueIaSK_SK_NS1C_6thread17LinearCombinationIaLi1EiiLNS1H_9ScaleType4KindE0ELNS_15FloatRoundStyleE2EaEENS1_15EpilogueDefaultEEEEEvvEEEEvNT_6ParamsE,(.L_x_310 - _ZN7cutlass13device_kernelINS_4gemm6kernel13GemmUniversalIN4cute5tupleIJiiiiEEENS1_10collective13CollectiveMmaINS1_34MainloopSm90TmaGmmaWarpSpecializedILi25ENS5_IJNS4_1CILi2EEENSA_ILi1EEESC_EEENS1_35KernelTmaWarpSpecializedCooperativeEEENS5_IJNSA_ILi192EEENSA_ILi96EEENSA_ILi32EEEEEEaNS5_IJlSC_lEEEaSK_NS4_8TiledMMAINS4_8MMA_AtomIJNS4_4SM904GMMA26MMA_64x96x32_S32S8S8_SS_TNEEEENS4_6LayoutISD_NS5_IJSC_NSA_ILi0EEESS_EEEEENS5_IJNS4_10UnderscoreESV_SV_EEEEENS4_13SM90_TMA_LOADENS4_14ComposedLayoutINS4_7SwizzleILi1ELi4ELi3EEENS4_18smem_ptr_flag_bitsILi8EEENSR_INS5_IJNSA_ILi8EEESI_EEENS5_IJSI_SC_EEEEEEEvNS4_8identityENS4_23SM90_TMA_LOAD_MULTICASTES18_vS19_EENS_8epilogue10collective6detail29Sm90TmaWarpSpecializedAdapterINS1D_15DefaultEpilogueIaSK_SK_NS1C_6thread17LinearCombinationIaLi1EiiLNS1H_9ScaleType4KindE0ELNS_15FloatRoundStyleE2EaEENS1_15EpilogueDefaultEEEEEvvEEEEvNT_6ParamsE)
        .other          _ZN7cutlass13device_kernelINS_4gemm6kernel13GemmUniversalIN4cute5tupleIJiiiiEEENS1_10collective13CollectiveMmaINS1_34MainloopSm90TmaGmmaWarpSpecializedILi25ENS5_IJNS4_1CILi2EEENSA_ILi1EEESC_EEENS1_35KernelTmaWarpSpecializedCooperativeEEENS5_IJNSA_ILi192EEENSA_ILi96EEENSA_ILi32EEEEEEaNS5_IJlSC_lEEEaSK_NS4_8TiledMMAINS4_8MMA_AtomIJNS4_4SM904GMMA26MMA_64x96x32_S32S8S8_SS_TNEEEENS4_6LayoutISD_NS5_IJSC_NSA_ILi0EEESS_EEEEENS5_IJNS4_10UnderscoreESV_SV_EEEEENS4_13SM90_TMA_LOADENS4_14ComposedLayoutINS4_7SwizzleILi1ELi4ELi3EEENS4_18smem_ptr_flag_bitsILi8EEENSR_INS5_IJNSA_ILi8EEESI_EEENS5_IJSI_SC_EEEEEEEvNS4_8identityENS4_23SM90_TMA_LOAD_MULTICASTES18_vS19_EENS_8epilogue10collective6detail29Sm90TmaWarpSpecializedAdapterINS1D_15DefaultEpilogueIaSK_SK_NS1C_6thread17LinearCombinationIaLi1EiiLNS1H_9ScaleType4KindE0ELNS_15FloatRoundStyleE2EaEENS1_15EpilogueDefaultEEEEEvvEEEEvNT_6ParamsE,@"STO_CUDA_ENTRY STV_DEFAULT"
_ZN7cutlass13device_kernelINS_4gemm6kernel13GemmUniversalIN4cute5tupleIJiiiiEEENS1_10collective13CollectiveMmaINS1_34MainloopSm90TmaGmmaWarpSpecializedILi25ENS5_IJNS4_1CILi2EEENSA_ILi1EEESC_EEENS1_35KernelTmaWarpSpecializedCooperativeEEENS5_IJNSA_ILi192EEENSA_ILi96EEENSA_ILi32EEEEEEaNS5_IJlSC_lEEEaSK_NS4_8TiledMMAINS4_8MMA_AtomIJNS4_4SM904GMMA26MMA_64x96x32_S32S8S8_SS_TNEEEENS4_6LayoutISD_NS5_IJSC_NSA_ILi0EEESS_EEEEENS5_IJNS4_10UnderscoreESV_SV_EEEEENS4_13SM90_TMA_LOADENS4_14ComposedLayoutINS4_7SwizzleILi1ELi4ELi3EEENS4_18smem_ptr_flag_bitsILi8EEENSR_INS5_IJNSA_ILi8EEESI_EEENS5_IJSI_SC_EEEEEEEvNS4_8identityENS4_23SM90_TMA_LOAD_MULTICASTES18_vS19_EENS_8epilogue10collective6detail29Sm90TmaWarpSpecializedAdapterINS1D_15DefaultEpilogueIaSK_SK_NS1C_6thread17LinearCombinationIaLi1EiiLNS1H_9ScaleType4KindE0ELNS_15FloatRoundStyleE2EaEENS1_15EpilogueDefaultEEEEEvvEEEEvNT_6ParamsE:
[----:B------:R-:W0:Y:S01]  /*0000*/  LDC R1, c[0x0][0x28] ;  /* 0x00000a00ff017b82 */ /* 0x000e220000000800 */
[----:B------:R-:W1:Y:S01]  /*0010*/  S2R R18, SR_TID.X ;  /* 0x0000000000127919 */ /* 0x000e620000002100 */
[----:B------:R-:W-:Y:S01]  /*0020*/  ELECT P0, URZ, PT ;  /* 0x00000000003f782f */ /* 0x000fe20003800000 */
[----:B------:R-:W-:Y:S01]  /*0030*/  BSSY B0, `(.L_x_0) ;  /* 0x000000f000007945 */ /* 0x000fe20003800000 */
[--C-:B-1----:R-:W-:Y:S02]  /*0040*/  SHF.R.U32.HI R0, RZ, 0x5, R18.reuse ;  /* 0x00000005ff007819 */ /* 0x102fe40000011612 */
[----:B------:R-:W-:-:S03]  /*0050*/  SHF.R.U32.HI R3, RZ, 0x7, R18 ;  /* 0x00000007ff037819 */ /* 0x000fc60000011612 */
[----:B------:R-:W1:Y:S04]  /*0060*/  SHFL.IDX PT, R2, R0, RZ, 0x1f ;  /* 0x00001fff00027589 */ /* 0x000e6800000e0000 */
[----:B------:R2:W3:Y:S01]  /*0070*/  SHFL.IDX PT, R5, R3, RZ, 0x1f ;  /* 0x00001fff03057589 */ /* 0x0004e200000e0000 */
[----:B-1----:R-:W-:-:S13]  /*0080*/  ISETP.NE.OR P0, PT, R2, RZ, !P0 ;  /* 0x000000ff0200720c */ /* 0x002fda0004705670 */
[----:B0-23--:R-:W-:Y:S05]  /*0090*/  @P0 BRA `(.L_x_1) ;  /* 0x0000000000200947 */ /* 0x00dfea0003800000 */
[----:B------:R-:W-:Y:S02]  /*00a0*/  ULDC.64 UR4, c[0x0][0x198] ;  /* 0x0000660000047ab9 */ /* 0x000fe40000000a00 */
[----:B------:R-:W-:Y:S02]  /*00b0*/  UIADD3 UR6, UP0, UR4, 0xf0, URZ ;  /* 0x000000f004067890 */ /* 0x000fe4000ff1e03f */
[----:B------:R-:W-:Y:S02]  /*00c0*/  UIADD3 UR4, UP1, UR4, 0x1f0, URZ ;  /* 0x000001f004047890 */ /* 0x000fe4000ff3e03f */
[----:B------:R-:W-:Y:S02]  /*00d0*/  UIADD3.X UR7, URZ, UR5, URZ, UP0, !UPT ;  /* 0x000000053f077290 */ /* 0x000fe400087fe43f */
[----:B------:R-:W-:-:S07]  /*00e0*/  UIADD3.X UR5, URZ, UR5, URZ, UP1, !UPT ;  /* 0x000000053f057290 */ /* 0x000fce0008ffe43f */
[----:B------:R0:W-:Y:S02]  /*00f0*/  UTMACCTL.PF [UR6] ;  /* 0x00000000060079b9 */ /* 0x0001e40008040000 */
[----:B------:R0:W-:Y:S02]  /*0100*/  UTMACCTL.PF [UR4] ;  /* 0x00000000040079b9 */ /* 0x0001e40008040000 */
[----:B0-----:R-:W-:Y:S01]  /*0110*/  NOP ;  /* 0x0000000000007918 */ /* 0x001fe20000000000 */
.L_x_1:
[----:B------:R-:W-:Y:S05]  /*0120*/  BSYNC B0 ;  /* 0x0000000000007941 */ /* 0x000fea0003800000 */
.L_x_0:
[----:B------:R-:W0:Y:S02]  /*0130*/  SHFL.IDX PT, R3, R0, RZ, 0x1f ;  /* 0x00001fff00037589 */ /* 0x000e2400000e0000 */
[----:B0-----:R-:W-:-:S13]  /*0140*/  ISETP.NE.AND P0, PT, R3, RZ, PT ;  /* 0x000000ff0300720c */ /* 0x001fda0003f05270 */
[----:B------:R-:W-:Y:S05]  /*0150*/  @P0 BRA `(.L_x_2) ;  /* 0x00000004000c0947 */ /* 0x000fea0003800000 */
[----:B------:R-:W-:Y:S01]  /*0160*/  ELECT P0, URZ, PT ;  /* 0x00000000003f782f */ /* 0x000fe20003800000 */
[----:B------:R-:W-:-:S12]  /*0170*/  BSSY B0, `(.L_x_2) ;  /* 0x0000041000007945 */ /* 0x000fd80003800000 */
[----:B------:R-:W-:Y:S05]  /*0180*/  @!P0 BRA `(.L_x_3) ;  /* 0x0000000000fc8947 */ /* 0x000fea0003800000 */
[----:B------:R-:W0:Y:S01]  /*0190*/  S2UR UR8, SR_CgaCtaId ;  /* 0x00000000000879c3 */ /* 0x000e220000008800 */
[----:B------:R-:W-:Y:S01]  /*01a0*/  UMOV UR4, 0x400 ;  /* 0x0000040000047882 */ /* 0x000fe20000000000 */
[----:B------:R-:W-:Y:S01]  /*01b0*/  UMOV UR5, 0x1 ;  /* 0x0000000100057882 */ /* 0x000fe20000000000 */
[----:B------:R-:W-:Y:S02]  /*01c0*/  UMOV UR6, 0x4 ;  /* 0x0000000400067882 */ /* 0x000fe40000000000 */
[----:B------:R-:W-:-:S04]  /*01d0*/  UIADD3 UR6, -UR6, 0x100000, URZ ;  /* 0x0010000006067890 */ /* 0x000fc8000fffe13f */
[----:B------:R-:W-:Y:S02]  /*01e0*/  USHF.L.U32 UR7, UR6, 0xb, URZ ;  /* 0x0000000b06077899 */ /* 0x000fe4000800063f */
[----:B------:R-:W-:Y:S02]  /*01f0*/  USHF.L.U32 UR6, UR6, 0x1, URZ ;  /* 0x0000000106067899 */ /* 0x000fe4000800063f */
[----:B0-----:R-:W-:Y:S02]  /*0200*/  ULEA UR8, UR8, UR4, 0x18 ;  /* 0x0000000408087291 */ /* 0x001fe4000f8ec03f */
[----:B------:R-:W-:-:S04]  /*0210*/  UIADD3 UR4, -UR5, 0x100000, URZ ;  /* 0x0010000005047890 */ /* 0x000fc8000fffe13f */
[----:B------:R-:W-:Y:S02]  /*0220*/  USHF.L.U32 UR5, UR4, 0xb, URZ ;  /* 0x0000000b04057899 */ /* 0x000fe4000800063f */
[----:B------:R-:W-:Y:S01]  /*0230*/  USHF.L.U32 UR4, UR4, 0x1, URZ ;  /* 0x0000000104047899 */ /* 0x000fe2000800063f */
[----:B------:R-:W0:Y:S11]  /*0240*/  FENCE.VIEW.ASYNC.S ;  /* 0x00000000000073c6 */ /* 0x000e360000000000 */
[----:B0-----:R0:W1:Y:S01]  /*0250*/  SYNCS.EXCH.64 URZ, [UR8], UR4 ;  /* 0x00000004083f75b2 */ /* 0x0010620008000100 */
[----:B------:R0:W2:Y:S01]  /*0260*/  SYNCS.EXCH.64 URZ, [UR8+0xc8], UR6 ;  /* 0x0000c806083f75b2 */ /* 0x0000a20008000100 */
[----:B------:R0:W3:Y:S01]  /*0270*/  SYNCS.EXCH.64 URZ, [UR8+0x8], UR4 ;  /* 0x00000804083f75b2 */ /* 0x0000e20008000100 */
[----:B------:R0:W4:Y:S01]  /*0280*/  SYNCS.EXCH.64 URZ, [UR8+0xd0], UR6 ;  /* 0x0000d006083f75b2 */ /* 0x0001220008000100 */
[----:B------:R0:W0:Y:S01]  /*0290*/  SYNCS.EXCH.64 URZ, [UR8+0x10], UR4 ;  /* 0x00001004083f75b2 */ /* 0x0000220008000100 */
        /* <DEDUP_REMOVED lines=45> */
[----:B-1234-:R-:W-:Y:S01]  /*0570*/  NOP ;  /* 0x0000000000007918 */ /* 0x01efe20000000000 */
.L_x_3:
[----:B0-----:R-:W-:Y:S05]  /*0580*/  BSYNC B0 ;  /* 0x0000000000007941 */ /* 0x001fea0003800000 */
.L_x_2:
[----:B------:R-:W-:Y:S01]  /*0590*/  SHF.R.S32.HI R7, RZ, 0x1f, R18 ;  /* 0x0000001fff077819 */ /* 0x000fe20000011412 */
[----:B------:R-:W0:Y:S01]  /*05a0*/  SHFL.IDX PT, R0, R0, RZ, 0x1f ;  /* 0x00001fff00007589 */ /* 0x000e2200000e0000 */
[----:B------:R-:W1:Y:S01]  /*05b0*/  S2UR UR8, SR_CTAID.X ;  /* 0x00000000000879c3 */ /* 0x000e620000002500 */
[----:B------:R-:W-:Y:S02]  /*05c0*/  ELECT P0, URZ, PT ;  /* 0x00000000003f782f */ /* 0x000fe40003800000 */
[----:B------:R-:W-:Y:S01]  /*05d0*/  LEA.HI R7, R7, R18, RZ, 0x7 ;  /* 0x0000001207077211 */ /* 0x000fe200078f38ff */
[----:B------:R-:W2:Y:S01]  /*05e0*/  S2R R4, SR_CTAID.Y ;  /* 0x0000000000047919 */ /* 0x000ea20000002600 */
[----:B------:R-:W-:Y:S01]  /*05f0*/  SHF.R.S32.HI R8, RZ, 0x1f, R3 ;  /* 0x0000001fff087819 */ /* 0x000fe20000011403 */
[----:B------:R-:W-:Y:S01]  /*0600*/  ULDC UR4, c[0x0][0x150] ;  /* 0x0000540000047ab9 */ /* 0x000fe20000000800 */
[----:B------:R-:W-:Y:S01]  /*0610*/  LOP3.LUT R7, R7, 0xffffff80, RZ, 0xc0, !PT ;  /* 0xffffff8007077812 */ /* 0x000fe200078ec0ff */
[----:B------:R-:W-:Y:S01]  /*0620*/  NOP ;  /* 0x0000000000007918 */ /* 0x000fe20000000000 */
[----:B------:R-:W-:Y:S01]  /*0630*/  LEA.HI R8, R8, R3, RZ, 0x2 ;  /* 0x0000000308087211 */ /* 0x000fe200078f10ff */
[----:B------:R-:W3:Y:S01]  /*0640*/  LDC R10, c[0x0][0x144] ;  /* 0x00005100ff0a7b82 */ /* 0x000ee20000000800 */
[----:B------:R-:W-:Y:S01]  /*0650*/  NOP ;  /* 0x0000000000007918 */ /* 0x000fe20000000000 */
[----:B------:R-:W-:Y:S01]  /*0660*/  IMAD.IADD R6, R18, 0x1, -R7 ;  /* 0x0000000112067824 */ /* 0x000fe200078e0a07 */
[----:B------:R-:W-:Y:S01]  /*0670*/  LOP3.LUT R8, R8, 0x3ffffffc, RZ, 0xc0, !PT ;  /* 0x3ffffffc08087812 */ /* 0x000fe200078ec0ff */
[----:B------:R-:W-:Y:S01]  /*0680*/  IMAD.MOV.U32 R23, RZ, RZ, 0x1 ;  /* 0x00000001ff177424 */ /* 0x000fe200078e00ff */
[----:B------:R-:W-:-:S02]  /*0690*/  ISETP.NE.AND P3, PT, R5, RZ, PT ;  /* 0x000000ff0500720c */ /* 0x000fc40003f65270 */
[----:B------:R-:W-:Y:S01]  /*06a0*/  SHF.R.S32.HI R7, RZ, 0x1f, R6 ;  /* 0x0000001fff077819 */ /* 0x000fe20000011406 */
[----:B------:R-:W-:Y:S01]  /*06b0*/  IMAD.IADD R8, R3, 0x1, -R8 ;  /* 0x0000000103087824 */ /* 0x000fe200078e0a08 */
[----:B------:R-:W4:Y:S02]  /*06c0*/  LDC R13, c[0x0][0x140] ;  /* 0x00005000ff0d7b82 */ /* 0x000f240000000800 */
[----:B------:R-:W-:Y:S02]  /*06d0*/  LEA.HI R7, R7, R6, RZ, 0x3 ;  /* 0x0000000607077211 */ /* 0x000fe400078f18ff */
[----:B0-----:R-:W-:Y:S02]  /*06e0*/  ISETP.NE.OR P0, PT, R0, RZ, !P0 ;  /* 0x000000ff0000720c */ /* 0x001fe40004705670 */
[--C-:B------:R-:W-:Y:S02]  /*06f0*/  SHF.R.S32.HI R0, RZ, 0x3, R7.reuse ;  /* 0x00000003ff007819 */ /* 0x100fe40000011407 */
[----:B------:R-:W-:-:S02]  /*0700*/  SHF.R.S32.HI R7, RZ, 0x1f, R7 ;  /* 0x0000001fff077819 */ /* 0x000fc40000011407 */
[----:B-1----:R-:W-:Y:S02]  /*0710*/  I2FP.F32.U32 R9, UR8 ;  /* 0x0000000800097c45 */ /* 0x002fe40008201000 */
[----:B------:R-:W-:-:S03]  /*0720*/  LEA.HI R7, R7, R0, RZ, 0x2 ;  /* 0x0000000007077211 */ /* 0x000fc600078f10ff */
[----:B------:R-:W-:Y:S01]  /*0730*/  FMUL R9, R9, UR4 ;  /* 0x0000000409097c20 */ /* 0x000fe20008400000 */
[----:B------:R-:W-:Y:S01]  /*0740*/  LOP3.LUT R7, R7, 0xfffffffc, RZ, 0xc0, !PT ;  /* 0xfffffffc07077812 */ /* 0x000fe200078ec0ff */
[----:B------:R-:W-:Y:S01]  /*0750*/  VOTEU.ALL UP0, P0 ;  /* 0x00000000003f7886 */ /* 0x000fe20000000000 */
[----:B--2---:R-:W-:Y:S01]  /*0760*/  I2FP.F32.U32 R3, R4 ;  /* 0x0000000400037245 */ /* 0x004fe20000201000 */
[----:B------:R-:W-:Y:S01]  /*0770*/  ULDC UR4, c[0x0][0x154] ;  /* 0x0000550000047ab9 */ /* 0x000fe20000000800 */
[----:B------:R-:W-:Y:S01]  /*0780*/  VOTEU.ALL UP1, P0 ;  /* 0x00000000003f7886 */ /* 0x000fe20000020000 */
[----:B------:R-:W0:Y:S01]  /*0790*/  F2I.U32.TRUNC.NTZ R9, R9 ;  /* 0x0000000900097305 */ /* 0x000e22000020f000 */
[----:B------:R-:W-:Y:S01]  /*07a0*/  IMAD.IADD R7, R0, 0x1, -R7 ;  /* 0x0000000100077824 */ /* 0x000fe200078e0a07 */
[----:B------:R-:W1:Y:S01]  /*07b0*/  @!UP0 S2UR UR7, SR_CgaCtaId ;  /* 0x00000000000789c3 */ /* 0x000e620000008800 */
[----:B------:R-:W-:Y:S01]  /*07c0*/  FMUL R12, R3, UR4 ;  /* 0x00000004030c7c20 */ /* 0x000fe20008400000 */
[----:B------:R-:W-:Y:S01]  /*07d0*/  UMOV UR4, 0x20 ;  /* 0x0000002000047882 */ /* 0x000fe20000000000 */
[----:B------:R-:W-:Y:S01]  /*07e0*/  IMAD R8, R8, 0x4, R7 ;  /* 0x0000000408087824 */ /* 0x000fe200078e0207 */
[----:B------:R-:W-:Y:S01]  /*07f0*/  @!UP0 UMOV UR6, 0x400 ;  /* 0x0000040000068882 */ /* 0x000fe20000000000 */
[----:B------:R-:W-:-:S04]  /*0800*/  @!UP0 UIADD3 UR4, -UR4, 0x100000, URZ ;  /* 0x0010000004048890 */ /* 0x000fc8000fffe13f */
[----:B------:R-:W-:Y:S02]  /*0810*/  @!UP0 USHF.L.U32 UR5, UR4, 0xb, URZ ;  /* 0x0000000b04058899 */ /* 0x000fe4000800063f */
[----:B------:R-:W-:Y:S01]  /*0820*/  @!UP0 USHF.L.U32 UR4, UR4, 0x1, URZ ;  /* 0x0000000104048899 */ /* 0x000fe2000800063f */
[----:B----4-:R-:W-:Y:S01]  /*0830*/  ISETP.EQ.U32.AND P2, PT, R13, 0x1, PT ;  /* 0x000000010d00780c */ /* 0x010fe20003f42070 */
[----:B------:R-:W2:Y:S01]  /*0840*/  F2I.U32.TRUNC.NTZ R12, R12 ;  /* 0x0000000c000c7305 */ /* 0x000ea2000020f000 */
[----:B------:R-:W-:Y:S01]  /*0850*/  LEA.HI R0, R8, R8, RZ, 0x1 ;  /* 0x0000000808007211 */ /* 0x000fe200078f08ff */
[----:B------:R-:W4:Y:S03]  /*0860*/  LDC R7, c[0x0][0x148] ;  /* 0x00005200ff077b82 */ /* 0x000f260000000800 */
[----:B------:R-:W-:Y:S01]  /*0870*/  LOP3.LUT R11, R0, 0xfffffffe, RZ, 0xc0, !PT ;  /* 0xfffffffe000b7812 */ /* 0x000fe200078ec0ff */
[----:B0-----:R-:W-:Y:S01]  /*0880*/  IMAD.MOV R15, RZ, RZ, -R9 ;  /* 0x000000ffff0f7224 */ /* 0x001fe200078e0a09 */
[----:B------:R-:W-:-:S03]  /*0890*/  SHF.R.S32.HI R9, RZ, 0x1f, R2 ;  /* 0x0000001fff097819 */ /* 0x000fc60000011402 */
[----:B---3--:R-:W-:Y:S01]  /*08a0*/  IMAD R3, R10, R15, UR8 ;  /* 0x000000080a037e24 */ /* 0x008fe2000f8e020f */
[----:B------:R-:W-:Y:S01]  /*08b0*/  LEA.HI R9, R9, R2, RZ, 0x2 ;  /* 0x0000000209097211 */ /* 0x000fe200078f10ff */
[C---:B------:R-:W-:Y:S02]  /*08c0*/  IMAD.IADD R0, R8.reuse, 0x1, -R11 ;  /* 0x0000000108007824 */ /* 0x040fe400078e0a0b */
[----:B------:R-:W-:Y:S01]  /*08d0*/  IMAD.SHL.U32 R11, R8, 0x4, RZ ;  /* 0x00000004080b7824 */ /* 0x000fe200078e00ff */
[----:B------:R-:W-:Y:S01]  /*08e0*/  LOP3.LUT R9, R9, 0xfffffffc, RZ, 0xc0, !PT ;  /* 0xfffffffc09097812 */ /* 0x000fe200078ec0ff */
[----:B--2---:R-:W-:Y:S01]  /*08f0*/  IMAD.MOV R24, RZ, RZ, -R12 ;  /* 0x000000ffff187224 */ /* 0x004fe200078e0a0c */
[----:B------:R-:W-:Y:S01]  /*0900*/  ISETP.NE.AND P4, PT, R0, R3, PT ;  /* 0x000000030000720c */ /* 0x000fe20003f85270 */
[----:B-1----:R-:W-:Y:S01]  /*0910*/  @!UP0 ULEA UR6, UR7, UR6, 0x18 ;  /* 0x0000000607068291 */ /* 0x002fe2000f8ec03f */
[----:B------:R-:W-:Y:S01]  /*0920*/  LOP3.LUT R22, R8, 0xc, R11, 0x78, !PT ;  /* 0x0000000c08167812 */ /* 0x000fe200078e780b */
[----:B------:R-:W-:Y:S01]  /*0930*/  IMAD.IADD R0, R2, 0x1, -R9 ;  /* 0x0000000102007824 */ /* 0x000fe200078e0a09 */
[----:B------:R-:W-:Y:S01]  /*0940*/  VOTEU.ALL UP0, P0 ;  /* 0x00000000003f7886 */ /* 0x000fe20000000000 */
[----:B------:R-:W-:Y:S01]  /*0950*/  LOP3.LUT P0, RZ, R6, 0x7, RZ, 0xc0, !PT ;  /* 0x0000000706ff7812 */ /* 0x000fe2000780c0ff */
[----:B------:R-:W-:-:S02]  /*0960*/  VIADD R6, R5, 0xffffffff ;  /* 0xffffffff05067836 */ /* 0x000fc40000000000 */
[----:B------:R-:W-:Y:S01]  /*0970*/  ISETP.NE.AND P1, PT, R0, 0x3, PT ;  /* 0x000000030000780c */ /* 0x000fe20003f25270 */
[----:B----4-:R-:W-:Y:S01]  /*0980*/  IMAD R9, R7, R24, R4 ;  /* 0x0000001807097224 */ /* 0x010fe200078e0204 */
[----:B------:R-:W-:Y:S02]  /*0990*/  ISETP.LT.U32.AND P0, PT, R22, 0x2, !P0 ;  /* 0x000000021600780c */ /* 0x000fe40004701070 */
[----:B------:R-:W-:Y:S01]  /*09a0*/  ISETP.EQ.OR P1, PT, R0, RZ, !P1 ;  /* 0x000000ff0000720c */ /* 0x000fe20004f22670 */
[----:B------:R-:W0:Y:S02]  /*09b0*/  FENCE.VIEW.ASYNC.S ;  /* 0x00000000000073c6 */ /* 0x000e240000000000 */
[----:B0-----:R0:W1:Y:S01]  /*09c0*/  @!UP0 SYNCS.EXCH.64 URZ, [UR6+0x1a0], UR4 ;  /* 0x0001a004063f85b2 */ /* 0x0010620008000100 */
[----:B------:R-:W-:Y:S02]  /*09d0*/  @P4 LEA.HI R2, R22, R22, RZ, 0x1 ;  /* 0x0000001616024211 */ /* 0x000fe400078f08ff */
[----:B------:R-:W-:-:S02]  /*09e0*/  ISETP.EQ.AND P1, PT, R5, RZ, P1 ;  /* 0x000000ff0500720c */ /* 0x000fc40000f22270 */
[----:B------:R-:W-:Y:S02]  /*09f0*/  @P4 SHF.R.S32.HI R2, RZ, 0x1, R2 ;  /* 0x00000001ff024819 */ /* 0x000fe40000011402 */
[----:B------:R-:W-:Y:S02]  /*0a00*/  ISETP.GE.U32.AND P6, PT, R6, 0x2, PT ;  /* 0x000000020600780c */ /* 0x000fe40003fc6070 */
[----:B------:R-:W-:Y:S02]  /*0a10*/  @P4 ISETP.NE.AND P5, PT, R2, R9, PT ;  /* 0x000000090200420c */ /* 0x000fe40003fa5270 */
[----:B------:R-:W-:Y:S02]  /*0a20*/  SEL R2, RZ, 0x1, !P0 ;  /* 0x00000001ff027807 */ /* 0x000fe40004000000 */
[----:B------:R-:W-:Y:S02]  /*0a30*/  @P4 SEL R23, RZ, 0x1, P5 ;  /* 0x00000001ff174807 */ /* 0x000fe40002800000 */
[----:B------:R-:W-:Y:S01]  /*0a40*/  SEL R19, RZ, 0x1, !P1 ;  /* 0x00000001ff137807 */ /* 0x000fe20004800000 */
[----:B------:R0:W2:Y:S01]  /*0a50*/  @!UP1 SYNCS.EXCH.64 URZ, [UR6+0x1a8], UR4 ;  /* 0x0001a804063f95b2 */ /* 0x0000a20008000100 */
[----:B------:R-:W-:Y:S01]  /*0a60*/  LOP3.LUT R23, R23, R2, RZ, 0xc0, !PT ;  /* 0x0000000217177212 */ /* 0x000fe200078ec0ff */
[----:B------:R-:W-:Y:S01]  /*0a70*/  NOP ;  /* 0x0000000000007918 */ /* 0x000fe20000000000 */
[----:B------:R-:W-:Y:S01]  /*0a80*/  SEL R19, R19, 0x2, P6 ;  /* 0x0000000213137807 */ /* 0x000fe20003000000 */
[----:B------:R-:W-:Y:S06]  /*0a90*/  @!P2 BRA `(.L_x_4) ;  /* 0x000000000008a947 */ /* 0x000fec0003800000 */
[----:B-12---:R-:W-:Y:S01]  /*0aa0*/  UCGABAR_ARV ;  /* 0x00000000000079c7 */ /* 0x006fe20008000000 */
[----:B------:R-:W-:Y:S05]  /*0ab0*/  BRA `(.L_x_5) ;  /* 0x0000000000047947 */ /* 0x000fea0003800000 */
.L_x_4:
[----:B-12---:R-:W-:Y:S01]  /*0ac0*/  NOP ;  /* 0x0000000000007918 */ /* 0x006fe20000000000 */
.L_x_5:
[----:B------:R-:W1:Y:S01]  /*0ad0*/  LDC R2, c[0x0][0x65c] ;  /* 0x00019700ff027b82 */ /* 0x000e620000000800 */
[----:B------:R-:W-:Y:S02]  /*0ae0*/  IMAD.U32 R8, RZ, RZ, UR8 ;  /* 0x00000008ff087e24 */ /* 0x000fe4000f8e00ff */
[----:B------:R-:W-:Y:S01]  /*0af0*/  IMAD.MOV.U32 R9, RZ, RZ, RZ ;  /* 0x000000ffff097224 */ /* 0x000fe200078e00ff */
[----:B-1----:R-:W-:-:S04]  /*0b00*/  ISETP.NE.AND P1, PT, R2, 0x1, PT ;  /* 0x000000010200780c */ /* 0x002fc80003f25270 */
[----:B------:R-:W-:-:S09]  /*0b10*/  P2R R5, PR, RZ, 0x2 ;  /* 0x00000002ff057803 */ /* 0x000fd20000000000 */
[----:B------:R-:W1:Y:S01]  /*0b20*/  @P1 LDC R17, c[0x0][0x10] ;  /* 0x00000400ff111b82 */ /* 0x000e620000000800 */
[----:B------:R-:W-:Y:S02]  /*0b30*/  @P1 IMAD.MOV.U32 R5, RZ, RZ, RZ ;  /* 0x000000ffff051224 */ /* 0x000fe400078e00ff */
[----:B------:R-:W-:-:S05]  /*0b40*/  @P1 IMAD.MOV.U32 R13, RZ, RZ, RZ ;  /* 0x000000ffff0d1224 */ /* 0x000fca00078e00ff */
[----:B------:R-:W2:Y:S01]  /*0b50*/  @!P1 LDC R11, c[0x0][0xc] ;  /* 0x00000300ff0b9b82 */ /* 0x000ea20000000800 */
[----:B-1----:R-:W-:-:S04]  /*0b60*/  @P1 IMAD.WIDE.U32 R16, R17, UR8, R4 ;  /* 0x0000000811101c25 */ /* 0x002fc8000f8e0004 */
[----:B------:R-:W-:Y:S02]  /*0b70*/  @P1 IMAD.IADD R17, R17, 0x1, R13 ;  /* 0x0000000111111824 */ /* 0x000fe400078e020d */
[----:B--2---:R-:W-:-:S04]  /*0b80*/  @!P1 IMAD.WIDE.U32 R8, R4, R11, R8 ;  /* 0x0000000b04089225 */ /* 0x004fc800078e0008 */
[----:B------:R-:W-:Y:S02]  /*0b90*/  @!P1 IMAD.MOV.U32 R16, RZ, RZ, R8 ;  /* 0x000000ffff109224 */ /* 0x000fe400078e0008 */
[----:B------:R-:W-:Y:S01]  /*0ba0*/  @!P1 IMAD.MOV.U32 R17, RZ, RZ, R9 ;  /* 0x000000ffff119224 */ /* 0x000fe200078e0009 */
[----:B------:R-:W-:Y:S06]  /*0bb0*/  @!P2 BRA `(.L_x_6) ;  /* 0x00000000000ca947 */ /* 0x000fec0003800000 */
[----:B------:R-:W-:Y:S01]  /*0bc0*/  UCGABAR_WAIT ;  /* 0x0000000000007dc7 */ /* 0x000fe20008000000 */
[----:B------:R-:W-:Y:S01]  /*0bd0*/  CCTL.IVALL ;  /* 0x00000000ff00798f */ /* 0x000fe20002000000 */
[----:B------:R-:W-:Y:S05]  /*0be0*/  BRA `(.L_x_7) ;  /* 0x0000000000047947 */ /* 0x000fea0003800000 */
.L_x_6:
[----:B------:R-:W-:Y:S06]  /*0bf0*/  BAR.SYNC.DEFER_BLOCKING 0x0 ;  /* 0x0000000000007b1d */ /* 0x000fec0000010000 */
.L_x_7:
[----:B------:R-:W-:Y:S05]  /*0c00*/  @!P3 BRA `(.L_x_8) ;  /* 0x0000006400e0b947 */ /* 0x000fea0003800000 */
[----:B------:R-:W-:-:S13]  /*0c10*/  ISETP.GT.U32.AND P0, PT, R6, 0x1, PT ;  /* 0x000000010600780c */ /* 0x000fda0003f04070 */
[----:B0-----:R-:W-:Y:S05]  /*0c20*/  @P0 EXIT ;  /* 0x000000000000094d */ /* 0x001fea0003800000 */
[----:B------:R-:W-:Y:S01]  /*0c30*/  ULDC.64 UR4, c[0x0][0x650] ;  /* 0x0001940000047ab9 */ /* 0x000fe20000000a00 */
[----:B------:R-:W-:Y:S01]  /*0c40*/  PRMT R0, RZ, 0x7610, R0 ;  /* 0x00007610ff007816 */ /* 0x000fe20000000000 */
[----:B------:R-:W-:Y:S01]  /*0c50*/  IMAD.MOV.U32 R121, RZ, RZ, -0x1 ;  /* 0xffffffffff797424 */ /* 0x000fe200078e00ff */
[----:B------:R-:W-:Y:S01]  /*0c60*/  ISETP.GE.U32.AND P0, PT, R16, UR4, PT ;  /* 0x0000000410007c0c */ /* 0x000fe2000bf06070 */
[----:B------:R-:W-:Y:S02]  /*0c70*/  IMAD.MOV.U32 R123, RZ, RZ, -0x1 ;  /* 0xffffffffff7b7424 */ /* 0x000fe400078e00ff */
[----:B------:R-:W-:Y:S01]  /*0c80*/  IMAD.MOV.U32 R120, RZ, RZ, -0x1 ;  /* 0xffffffffff787424 */ /* 0x000fe200078e00ff */
[----:B------:R-:W-:-:S13]  /*0c90*/  ISETP.GE.U32.AND.EX P0, PT, R17, UR5, PT, P0 ;  /* 0x0000000511007c0c */ /* 0x000fda000bf06100 */
[----:B------:R-:W-:Y:S05]  /*0ca0*/  @P0 BRA `(.L_x_9) ;  /* 0x0000000400280947 */ /* 0x000fea0003800000 */
[----:B------:R-:W0:Y:S01]  /*0cb0*/  LDC.64 R20, c[0x0][0x628] ;  /* 0x00018a00ff147b82 */ /* 0x000e220000000a00 */
[----:B------:R-:W-:Y:S02]  /*0cc0*/  IMAD.MOV.U32 R8, RZ, RZ, R16 ;  /* 0x000000ffff087224 */ /* 0x000fe400078e0010 */
[----:B------:R-:W-:-:S05]  /*0cd0*/  IMAD.MOV.U32 R9, RZ, RZ, R17 ;  /* 0x000000ffff097224 */ /* 0x000fca00078e0011 */
[----:B------:R-:W1:Y:S08]  /*0ce0*/  LDC R0, c[0x0][0x630] ;  /* 0x00018c00ff007b82 */ /* 0x000e700000000800 */
[----:B------:R-:W2:Y:S01]  /*0cf0*/  LDC.64 R26, c[0x0][0x620] ;  /* 0x00018800ff1a7b82 */ /* 0x000ea20000000a00 */
[----:B0-----:R-:W-:-:S04]  /*0d00*/  ISETP.NE.U32.AND P0, PT, R20, RZ, PT ;  /* 0x000000ff1400720c */ /* 0x001fc80003f05070 */
[----:B------:R-:W-:-:S13]  /*0d10*/  ISETP.NE.AND.EX P0, PT, R21, RZ, PT, P0 ;  /* 0x000000ff1500720c */ /* 0x000fda0003f05300 */
[----:B-12---:R-:W-:Y:S05]  /*0d20*/  @!P0 BRA `(.L_x_10) ;  /* 0x0000000000288947 */ /* 0x006fea0003800000 */
[----:B------:R-:W0:Y:S02]  /*0d30*/  LDC R13, c[0x0][0x634] ;  /* 0x00018d00ff0d7b82 */ /* 0x000e240000000800 */
[----:B0-----:R-:W-:-:S05]  /*0d40*/  IADD3 R13, P0, R16, R13, RZ ;  /* 0x0000000d100d7210 */ /* 0x001fca0007f1e0ff */
[----:B------:R-:W-:-:S04]  /*0d50*/  IMAD.X R15, RZ, RZ, R17, P0 ;  /* 0x000000ffff0f7224 */ /* 0x000fc800000e0611 */
[----:B------:R-:W-:-:S04]  /*0d60*/  IMAD.WIDE.U32 R8, R15, R20, RZ ;  /* 0x000000140f087225 */ /* 0x000fc800078e00ff */
[----:B------:R-:W-:-:S04]  /*0d70*/  IMAD.WIDE.U32 R10, P0, R13, R21, R8 ;  /* 0x000000150d0a7225 */ /* 0x000fc80007800008 */
[----:B------:R-:W-:-:S04]  /*0d80*/  IMAD.WIDE.U32 R8, R13, R20, RZ ;  /* 0x000000140d087225 */ /* 0x000fc800078e00ff */
[----:B------:R-:W-:Y:S01]  /*0d90*/  IMAD.X R13, RZ, RZ, RZ, P0 ;  /* 0x000000ffff0d7224 */ /* 0x000fe200000e06ff */
[----:B------:R-:W-:Y:S01]  /*0da0*/  IADD3 RZ, P0, R9, R10, RZ ;  /* 0x0000000a09ff7210 */ /* 0x000fe20007f1e0ff */
[----:B------:R-:W-:-:S04]  /*0db0*/  IMAD.MOV.U32 R12, RZ, RZ, R11 ;  /* 0x000000ffff0c7224 */ /* 0x000fc800078e000b */
[----:B------:R-:W-:-:S08]  /*0dc0*/  IMAD.WIDE.U32.X R8, R15, R21, R12, P0 ;  /* 0x000000150f087225 */ /* 0x000fd000000e040c */
.L_x_10:
[----:B------:R-:W0:Y:S01]  /*0dd0*/  LDC.64 R20, c[0x0][0x640] ;  /* 0x00019000ff147b82 */ /* 0x000e220000000a00 */
[--C-:B------:R-:W-:Y:S01]  /*0de0*/  SHF.R.U64 R120, R8, R0, R9.reuse ;  /* 0x0000000008787219 */ /* 0x100fe20000001209 */
[----:B------:R-:W-:Y:S01]  /*0df0*/  IMAD R28, R7, R24, R4 ;  /* 0x00000018071c7224 */ /* 0x000fe200078e0204 */
[----:B------:R-:W-:Y:S01]  /*0e00*/  SHF.R.U32.HI R0, RZ, R0, R9 ;  /* 0x00000000ff007219 */ /* 0x000fe20000011609 */
[----:B------:R-:W-:Y:S01]  /*0e10*/  IMAD.MOV.U32 R25, RZ, RZ, 0x1 ;  /* 0x00000001ff197424 */ /* 0x000fe200078e00ff */
[----:B------:R-:W-:-:S03]  /*0e20*/  IADD3 R5, P0, RZ, -R120, RZ ;  /* 0x80000078ff057210 */ /* 0x000fc60007f1e0ff */
[----:B------:R-:W1:Y:S02]  /*0e30*/  LDC R6, c[0x0][0x618] ;  /* 0x00018600ff067b82 */ /* 0x000e640000000800 */
[----:B------:R-:W-:-:S04]  /*0e40*/  IMAD.X R9, RZ, RZ, ~R0, P0 ;  /* 0x000000ffff097224 */ /* 0x000fc800000e0e00 */
[-C--:B------:R-:W-:Y:S02]  /*0e50*/  IMAD R0, R9, R26.reuse, RZ ;  /* 0x0000001a09007224 */ /* 0x080fe400078e02ff */
[----:B------:R-:W2:Y:S01]  /*0e60*/  LDC R11, c[0x0][0x608] ;  /* 0x00018200ff0b7b82 */ /* 0x000ea20000000800 */
[----:B------:R-:W-:-:S04]  /*0e70*/  IMAD.WIDE.U32 R8, R5, R26, R16 ;  /* 0x0000001a05087225 */ /* 0x000fc800078e0010 */
[----:B------:R-:W-:-:S03]  /*0e80*/  IMAD R5, R5, R27, R0 ;  /* 0x0000001b05057224 */ /* 0x000fc600078e0200 */
[----:B------:R-:W3:Y:S01]  /*0e90*/  LDC R12, c[0x0][0x658] ;  /* 0x00019600ff0c7b82 */ /* 0x000ee20000000800 */
[----:B0-----:R-:W-:Y:S01]  /*0ea0*/  ISETP.NE.U32.AND P0, PT, R20, RZ, PT ;  /* 0x000000ff1400720c */ /* 0x001fe20003f05070 */
[----:B------:R-:W-:Y:S02]  /*0eb0*/  IMAD.IADD R5, R9, 0x1, R5 ;  /* 0x0000000109057824 */ /* 0x000fe400078e0205 */
[----:B------:R-:W-:Y:S01]  /*0ec0*/  IMAD.MOV.U32 R9, RZ, RZ, -0x1 ;  /* 0xffffffffff097424 */ /* 0x000fe200078e00ff */
[----:B------:R-:W-:-:S03]  /*0ed0*/  ISETP.NE.AND.EX P0, PT, R21, RZ, PT, P0 ;  /* 0x000000ff1500720c */ /* 0x000fc60003f05300 */
[----:B------:R-:W0:Y:S01]  /*0ee0*/  LDC R15, c[0x0][0x600] ;  /* 0x00018000ff0f7b82 */ /* 0x000e220000000800 */
[-CC-:B-1----:R-:W-:Y:S02]  /*0ef0*/  SHF.R.U64 R13, R8, R6.reuse, R5.reuse ;  /* 0x00000006080d7219 */ /* 0x182fe40000001205 */
[----:B------:R-:W-:-:S05]  /*0f00*/  SHF.R.U32.HI R0, RZ, R6, R5 ;  /* 0x00000006ff007219 */ /* 0x000fca0000011605 */
[----:B------:R-:W1:Y:S01]  /*0f10*/  LDC R14, c[0x0][0x648] ;  /* 0x00019200ff0e7b82 */ /* 0x000e620000000800 */
[-CC-:B--2---:R-:W-:Y:S02]  /*0f20*/  SHF.R.U64 R29, R13, R11.reuse, R0.reuse ;  /* 0x0000000b0d1d7219 */ /* 0x184fe40000001200 */
[----:B------:R-:W-:-:S05]  /*0f30*/  SHF.R.U32.HI R5, RZ, R11, R0 ;  /* 0x0000000bff057219 */ /* 0x000fca0000011600 */
[----:B------:R-:W2:Y:S01]  /*0f40*/  LDC R26, c[0x0][0x638] ;  /* 0x00018e00ff1a7b82 */ /* 0x000ea20000000800 */
[-CC-:B---3--:R-:W-:Y:S02]  /*0f50*/  SHF.R.U64 R24, R29, R12.reuse, R5.reuse ;  /* 0x0000000c1d187219 */ /* 0x188fe40000001205 */
[-C--:B------:R-:W-:Y:S02]  /*0f60*/  SHF.L.U32 R0, R9, R12.reuse, RZ ;  /* 0x0000000c09007219 */ /* 0x080fe400000006ff */
[----:B------:R-:W-:Y:S01]  /*0f70*/  SHF.R.U32.HI R5, RZ, R12, R5 ;  /* 0x0000000cff057219 */ /* 0x000fe20000011605 */
[----:B------:R-:W-:Y:S01]  /*0f80*/  IMAD.MOV.U32 R4, RZ, RZ, R24 ;  /* 0x000000ffff047224 */ /* 0x000fe200078e0018 */
[----:B------:R-:W-:Y:S01]  /*0f90*/  LOP3.LUT R10, RZ, R0, RZ, 0x33, !PT ;  /* 0x00000000ff0a7212 */ /* 0x000fe200078e33ff */
[----:B------:R-:W3:Y:S01]  /*0fa0*/  LDC R27, c[0x0][0x610] ;  /* 0x00018400ff1b7b82 */ /* 0x000ee20000000800 */
[----:B------:R-:W-:Y:S05]  /*0fb0*/  @!P0 BRA `(.L_x_11) ;  /* 0x0000000000288947 */ /* 0x000fea0003800000 */
[----:B------:R-:W4:Y:S02]  /*0fc0*/  LDC R9, c[0x0][0x64c] ;  /* 0x00019300ff097b82 */ /* 0x000f240000000800 */
[----:B----4-:R-:W-:-:S05]  /*0fd0*/  IADD3 R9, P0, R24, R9, RZ ;  /* 0x0000000918097210 */ /* 0x010fca0007f1e0ff */
        /* <DEDUP_REMOVED lines=8> */
.L_x_11:
[----:B-1----:R-:W-:Y:S01]  /*1060*/  SHF.R.U64 R4, R4, R14, R5 ;  /* 0x0000000e04047219 */ /* 0x002fe20000001205 */
[----:B0-----:R-:W-:Y:S01]  /*1070*/  VIADD R6, R15, 0xffffffff ;  /* 0xffffffff0f067836 */ /* 0x001fe20000000000 */
[----:B------:R-:W-:Y:S02]  /*1080*/  SHF.L.U32 R0, R25, R12, RZ ;  /* 0x0000000c19007219 */ /* 0x000fe400000006ff */
[----:B------:R-:W-:Y:S01]  /*1090*/  LOP3.LUT R5, R29, R10, RZ, 0xc0, !PT ;  /* 0x0000000a1d057212 */ /* 0x000fe200078ec0ff */
[----:B------:R-:W-:Y:S01]  /*10a0*/  IMAD.MOV R7, RZ, RZ, -R4 ;  /* 0x000000ffff077224 */ /* 0x000fe200078e0a04 */
[----:B------:R-:W-:Y:S02]  /*10b0*/  SEL R3, R3, R28, !P1 ;  /* 0x0000001c03037207 */ /* 0x000fe40004800000 */
[----:B------:R-:W-:Y:S01]  /*10c0*/  LOP3.LUT R6, R13, R6, RZ, 0xc0, !PT ;  /* 0x000000060d067212 */ /* 0x000fe200078ec0ff */
[----:B------:R-:W-:Y:S02]  /*10d0*/  IMAD R4, R0, R4, R5 ;  /* 0x0000000400047224 */ /* 0x000fe400078e0205 */
[----:B--2---:R-:W-:-:S02]  /*10e0*/  IMAD R0, R7, R26, R24 ;  /* 0x0000001a07007224 */ /* 0x004fc400078e0218 */
[----:B---3--:R-:W-:Y:S02]  /*10f0*/  IMAD R3, R4, R27, R3 ;  /* 0x0000001b04037224 */ /* 0x008fe400078e0203 */
[----:B------:R-:W-:Y:S02]  /*1100*/  IMAD.MOV.U32 R5, RZ, RZ, 0x1 ;  /* 0x00000001ff057424 */ /* 0x000fe400078e00ff */
[----:B------:R-:W-:-:S03]  /*1110*/  IMAD R4, R0, R15, R6 ;  /* 0x0000000f00047224 */ /* 0x000fc600078e0206 */
[----:B------:R-:W-:Y:S02]  /*1120*/  PRMT R0, R5, 0x7610, R0 ;  /* 0x0000761005007816 */ /* 0x000fe40000000000 */
[----:B------:R-:W-:Y:S02]  /*1130*/  SEL R123, R4, R3, !P1 ;  /* 0x00000003047b7207 */ /* 0x000fe40004800000 */
[----:B------:R-:W-:-:S07]  /*1140*/  SEL R121, R3, R4, !P1 ;  /* 0x0000000403797207 */ /* 0x000fce0004800000 */
.L_x_9:
[----:B------:R-:W-:-:S08]  /*1150*/  NOP ;  /* 0x0000000000007918 */ /* 0x000fd00000000000 */
[----:B------:R-:W0:Y:S02]  /*1160*/  USETMAXREG.TRY_ALLOC.CTAPOOL UP0, 0xe8 ;  /* 0x000000e8000079c8 */ /* 0x000e240008000600 */
[----:B0-----:R-:W-:-:S13]  /*1170*/  PLOP3.LUT P0, PT, PT, PT, UP0, 0x80, 0x0 ;  /* 0x000000000000781c */ /* 0x001fda0003f0f008 */
[----:B------:R-:W-:Y:S05]  /*1180*/  @!P0 BRA `(.L_x_9) ;  /* 0xfffffffc00f08947 */ /* 0x000fea000383ffff */
[----:B------:R-:W-:Y:S01]  /*1190*/  ULDC.64 UR4, c[0x0][0x598] ;  /* 0x0001660000047ab9 */ /* 0x000fe20000000a00 */
[----:B------:R-:W-:Y:S01]  /*11a0*/  ULDC.64 UR36, c[0x0][0x208] ;  /* 0x0000820000247ab9 */ /* 0x000fe20000000a00 */
[----:B------:R-:W-:-:S04]  /*11b0*/  ISETP.NE.U32.AND P0, PT, RZ, UR4, PT ;  /* 0x00000004ff007c0c */ /* 0x000fc8000bf05070 */
[----:B------:R-:W-:-:S13]  /*11c0*/  ISETP.NE.AND.EX P0, PT, RZ, UR5, PT, P0 ;  /* 0x00000005ff007c0c */ /* 0x000fda000bf05300 */
[----:B------:R-:W-:Y:S05]  /*11d0*/  @!P0 BRA `(.L_x_12) ;  /* 0x00000000001c8947 */ /* 0x000fea0003800000 */
[----:B------:R-:W0:Y:S02]  /*11e0*/  LDC.64 R4, c[0x0][0x598] ;  /* 0x00016600ff047b82 */ /* 0x000e240000000a00 */
[----:B0-----:R-:W2:Y:S02]  /*11f0*/  LDG.E.64 R4, desc[UR36][R4.64] ;  /* 0x0000002404047981 */ /* 0x001ea4000c1e1b00 */
[----:B--2---:R-:W-:-:S04]  /*1200*/  ISETP.NE.U32.AND P0, PT, R4, RZ, PT ;  /* 0x000000ff0400720c */ /* 0x004fc80003f05070 */
[----:B------:R-:W-:-:S13]  /*1210*/  ISETP.NE.AND.EX P0, PT, R5, RZ, PT, P0 ;  /* 0x000000ff0500720c */ /* 0x000fda0003f05300 */
[----:B------:R-:W-:Y:S05]  /*1220*/  @!P0 BRA `(.L_x_12) ;  /* 0x0000000000088947 */ /* 0x000fea0003800000 */
[----:B------:R0:W5:Y:S01]  /*1230*/  LD.E R122, desc[UR36][R4.64] ;  /* 0x00000024047a7980 */ /* 0x000162000c101900 */
[----:B------:R-:W-:Y:S05]  /*1240*/  BRA `(.L_x_13) ;  /* 0x0000000000247947 */ /* 0x000fea0003800000 */
.L_x_12:
[----:B------:R-:W-:Y:S02]  /*1250*/  ULDC.64 UR4, c[0x0][0x588] ;  /* 0x0001620000047ab9 */ /* 0x000fe40000000a00 */
[----:B------:R-:W-:-:S04]  /*1260*/  ISETP.NE.U32.AND P0, PT, RZ, UR4, PT ;  /* 0x00000004ff007c0c */ /* 0x000fc8000bf05070 */
[----:B------:R-:W-:-:S13]  /*1270*/  ISETP.NE.AND.EX P0, PT, RZ, UR5, PT, P0 ;  /* 0x00000005ff007c0c */ /* 0x000fda000bf05300 */
[----:B------:R-:W-:Y:S05]  /*1280*/  @!P0 BRA `(.L_x_14) ;  /* 0x00000000000c8947 */ /* 0x000fea0003800000 */
[----:B------:R-:W0:Y:S02]  /*1290*/  LDC.64 R4, c[0x0][0x588] ;  /* 0x00016200ff047b82 */ /* 0x000e240000000a00 */
[----:B0-----:R1:W5:Y:S01]  /*12a0*/  LDG.E R122, desc[UR36][R4.64] ;  /* 0x00000024047a7981 */ /* 0x001362000c1e1900 */
[----:B------:R-:W-:Y:S05]  /*12b0*/  BRA `(.L_x_13) ;  /* 0x0000000000087947 */ /* 0x000fea0003800000 */
.L_x_14:
[----:B------:R-:W-:Y:S02]  /*12c0*/  ULDC UR4, c[0x0][0x580] ;  /* 0x0001600000047ab9 */ /* 0x000fe40000000800 */
[----:B------:R-:W-:-:S07]  /*12d0*/  IMAD.U32 R122, RZ, RZ, UR4 ;  /* 0x00000004ff7a7e24 */ /* 0x000fce000f8e00ff */
.L_x_13:
[----:B------:R-:W-:Y:S02]  /*12e0*/  ULDC.64 UR4, c[0x0][0x5a0] ;  /* 0x0001680000047ab9 */ /* 0x000fe40000000a00 */
[----:B------:R-:W-:-:S04]  /*12f0*/  ISETP.NE.U32.AND P0, PT, RZ, UR4, PT ;  /* 0x00000004ff007c0c */ /* 0x000fc8000bf05070 */
[----:B------:R-:W-:-:S13]  /*1300*/  ISETP.NE.AND.EX P0, PT, RZ, UR5, PT, P0 ;  /* 0x00000005ff007c0c */ /* 0x000fda000bf05300 */
[----:B------:R-:W-:Y:S05]  /*1310*/  @!P0 BRA `(.L_x_15) ;  /* 0x00000000001c8947 */ /* 0x000fea0003800000 */
[----:B01----:R-:W0:Y:S02]  /*1320*/  LDC.64 R4, c[0x0][0x5a0] ;  /* 0x00016800ff047b82 */ /* 0x003e240000000a00 */
[----:B0-----:R-:W2:Y:S02]  /*1330*/  LDG.E.64 R4, desc[UR36][R4.64] ;  /* 0x0000002404047981 */ /* 0x001ea4000c1e1b00 */
[----:B--2---:R-:W-:-:S04]  /*1340*/  ISETP.NE.U32.AND P0, PT, R4, RZ, PT ;  /* 0x000000ff0400720c */ /* 0x004fc80003f05070 */
[----:B------:R-:W-:-:S13]  /*1350*/  ISETP.NE.AND.EX P0, PT, R5, RZ, PT, P0 ;  /* 0x000000ff0500720c */ /* 0x000fda0003f05300 */
[----:B------:R-:W-:Y:S05]  /*1360*/  @!P0 BRA `(.L_x_15) ;  /* 0x0000000000088947 */ /* 0x000fea0003800000 */
[----:B------:R0:W5:Y:S01]  /*1370*/  LD.E R124, desc[UR36][R4.64] ;  /* 0x00000024047c7980 */ /* 0x000162000c101900 */
[----:B------:R-:W-:Y:S05]  /*1380*/  BRA `(.L_x_16) ;  /* 0x0000000000247947 */ /* 0x000fea0003800000 */
.L_x_15:
[----:B------:R-:W-:Y:S02]  /*1390*/  ULDC.64 UR4, c[0x0][0x590] ;  /* 0x0001640000047ab9 */ /* 0x000fe40000000a00 */
[----:B------:R-:W-:-:S04]  /*13a0*/  ISETP.NE.U32.AND P0, PT, RZ, UR4, PT ;  /* 0x00000004ff007c0c */ /* 0x000fc8000bf05070 */
[----:B------:R-:W-:-:S13]  /*13b0*/  ISETP.NE.AND.EX P0, PT, RZ, UR5, PT, P0 ;  /* 0x00000005ff007c0c */ /* 0x000fda000bf05300 */
[----:B------:R-:W-:Y:S05]  /*13c0*/  @!P0 BRA `(.L_x_17) ;  /* 0x00000000000c8947 */ /* 0x000fea0003800000 */
[----:B------:R-:W2:Y:S02]  /*13d0*/  LDC.64 R124, c[0x0][0x590] ;  /* 0x00016400ff7c7b82 */ /* 0x000ea40000000a00 */
[----:B--2---:R2:W5:Y:S01]  /*13e0*/  LDG.E R124, desc[UR36][R124.64] ;  /* 0x000000247c7c7981 */ /* 0x004562000c1e1900 */
[----:B------:R-:W-:Y:S05]  /*13f0*/  BRA `(.L_x_16) ;  /* 0x0000000000087947 */ /* 0x000fea0003800000 */
.L_x_17:
[----:B------:R-:W-:Y:S02]  /*1400*/  ULDC UR4, c[0x0][0x584] ;  /* 0x0001610000047ab9 */ /* 0x000fe40000000800 */
[----:B------:R-:W-:-:S07]  /*1410*/  IMAD.U32 R124, RZ, RZ, UR4 ;  /* 0x00000004ff7c7e24 */ /* 0x000fce000f8e00ff */
.L_x_16:
[----:B------:R-:W-:-:S13]  /*1420*/  LOP3.LUT P0, RZ, R0, 0xff, RZ, 0xc0, !PT ;  /* 0x000000ff00ff7812 */ /* 0x000fda000780c0ff */
[----:B------:R-:W-:Y:S05]  /*1430*/  @!P0 EXIT ;  /* 0x000000000000894d */ /* 0x000fea0003800000 */
[----:B------:R-:W-:Y:S01]  /*1440*/  ULDC UR4, c[0x0][0x28c] ;  /* 0x0000a30000047ab9 */ /* 0x000fe20000000800 */
[----:B------:R-:W-:Y:S01]  /*1450*/  UMOV UR38, URZ ;  /* 0x0000003f00267c82 */ /* 0x000fe20008000000 */
[----:B------:R-:W-:Y:S01]  /*1460*/  UIADD3 UR4, UR4, 0x1f, URZ ;  /* 0x0000001f04047890 */ /* 0x000fe2000fffe03f */
[----:B------:R-:W-:-:S03]  /*1470*/  UMOV UR39, URZ ;  /* 0x0000003f00277c82 */ /* 0x000fc60008000000 */
[----:B------:R-:W-:-:S04]  /*1480*/  USHF.R.S32.HI UR5, URZ, 0x1f, UR4 ;  /* 0x0000001f3f057899 */ /* 0x000fc80008011404 */
[----:B------:R-:W-:-:S04]  /*1490*/  ULEA.HI UR5, UR5, UR4, URZ, 0x5 ;  /* 0x0000000405057291 */ /* 0x000fc8000f8f283f */
[----:B------:R-:W-:-:S12]  /*14a0*/  USHF.R.S32.HI UR40, URZ, 0x5, UR5 ;  /* 0x000000053f287899 */ /* 0x000fd80008011405 */
.L_x_233:
[----:B------:R-:W-:Y:S01]  /*14b0*/  LOP3.LUT R0, R18, 0x80, RZ, 0xc0, !PT ;  /* 0x0000008012007812 */ /* 0x000fe200078ec0ff */
[----:B---3--:R-:W3:Y:S01]  /*14c0*/  S2UR UR7, SR_CgaCtaId ;  /* 0x00000000000779c3 */ /* 0x008ee20000008800 */
[----:B------:R-:W-:Y:S02]  /*14d0*/  UMOV UR6, 0x400 ;  /* 0x0000040000067882 */ /* 0x000fe40000000000 */
[----:B------:R-:W-:-:S06]  /*14e0*/  SHF.R.U32.HI R0, RZ, 0x7, R0 ;  /* 0x00000007ff007819 */ /* 0x000fcc0000011600 */
[----:B----4-:R-:W4:Y:S01]  /*14f0*/  SHFL.IDX PT, R0, R0, RZ, 0x1f ;  /* 0x00001fff00007589 */ /* 0x010f2200000e0000 */
[----:B---3--:R-:W-:Y:S01]  /*1500*/  ULEA UR6, UR7, UR6, 0x18 ;  /* 0x0000000607067291 */ /* 0x008fe2000f8ec03f */
[----:B----4-:R-:W-:-:S13]  /*1510*/  R2UR UR4, R0 ;  /* 0x00000000000472ca */ /* 0x010fda00000e0000 */
[----:B------:R-:W-:-:S04]  /*1520*/  ULEA.HI UR5, UR4, UR4, URZ, 0x1 ;  /* 0x0000000404057291 */ /* 0x000fc8000f8f083f */
[----:B------:R-:W-:-:S04]  /*1530*/  ULOP3.LUT UR5, UR5, 0x1ffffe, URZ, 0xc0, !UPT ;  /* 0x001ffffe05057892 */ /* 0x000fc8000f8ec03f */
[----:B------:R-:W-:-:S03]  /*1540*/  UIADD3 UR5, UR4, -UR5, URZ ;  /* 0x8000000504057290 */ /* 0x000fc6000fffe03f */
[----:B------:R-:W-:Y:S01]  /*1550*/  ULDC UR4, c[0x0][0x28c] ;  /* 0x0000a30000047ab9 */ /* 0x000fe20000000800 */
[----:B------:R-:W-:Y:S01]  /*1560*/  ULEA UR5, UR5, UR6, 0xb ;  /* 0x0000000605057291 */ /* 0x000fe2000f8e583f */
[----:B------:R-:W-:-:S03]  /*1570*/  ISETP.LT.AND P0, PT, RZ, UR4, PT ;  /* 0x00000004ff007c0c */ /* 0x000fc6000bf01270 */
[----:B------:R-:W-:-:S04]  /*1580*/  UIADD3 UR5, UR5, 0x280, URZ ;  /* 0x0000028005057890 */ /* 0x000fc8000fffe03f */
[----:B------:R-:W-:-:S04]  /*1590*/  USHF.R.U32.HI UR5, URZ, 0x4, UR5 ;  /* 0x000000043f057899 */ /* 0x000fc80008011605 */
[----:B------:R-:W-:-:S04]  /*15a0*/  ULOP3.LUT UR5, UR5, 0x3fff, URZ, 0xc0, !UPT ;  /* 0x00003fff05057892 */ /* 0x000fc8000f8ec03f */
[----:B------:R-:W-:Y:S01]  /*15b0*/  ULOP3.LUT UR41, UR5, 0x10000, URZ, 0xfc, !UPT ;  /* 0x0001000005297892 */ /* 0x000fe2000f8efc3f */
[----:B-1----:R-:W-:Y:S11]  /*15c0*/  @P0 BRA `(.L_x_18) ;  /* 0x0000000000400947 */ /* 0x002ff60003800000 */
[----:B------:R-:W-:Y:S01]  /*15d0*/  MOV R0, 0x0 ;  /* 0x0000000000007802 */ /* 0x000fe20000000f00 */
[----:B------:R-:W-:Y:S01]  /*15e0*/  ULDC.64 UR4, c[0x4][0x68] ;  /* 0x01001a0000047ab9 */ /* 0x000fe20000000a00 */
[----:B------:R-:W-:Y:S01]  /*15f0*/  ULDC.64 UR6, c[0x4][0x8] ;  /* 0x0100020000067ab9 */ /* 0x000fe20000000a00 */
[----:B01----:R-:W-:Y:S01]  /*1600*/  IMAD.U32 R4, RZ, RZ, UR4 ;  /* 0x00000004ff047e24 */ /* 0x003fe2000f8e00ff */
[----:B------:R0:W1:Y:S01]  /*1610*/  LDC.64 R14, c[0x4][R0] ;  /* 0x01000000000e7b82 */ /* 0x0000620000000a00 */
[----:B------:R-:W-:Y:S01]  /*1620*/  IMAD.U32 R5, RZ, RZ, UR5 ;  /* 0x00000005ff057e24 */ /* 0x000fe2000f8e00ff */
[----:B------:R-:W-:Y:S01]  /*1630*/  ULDC.64 UR4, c[0x4][0x70] ;  /* 0x01001c0000047ab9 */ /* 0x000fe20000000a00 */
[----:B------:R-:W-:Y:S02]  /*1640*/  IMAD.U32 R10, RZ, RZ, UR6 ;  /* 0x00000006ff0a7e24 */ /* 0x000fe4000f8e00ff */
[----:B------:R-:W-:Y:S02]  /*1650*/  IMAD.U32 R6, RZ, RZ, UR4 ;  /* 0x00000004ff067e24 */ /* 0x000fe4000f8e00ff */
[----:B------:R-:W-:-:S02]  /*1660*/  IMAD.U32 R7, RZ, RZ, UR5 ;  /* 0x00000005ff077e24 */ /* 0x000fc4000f8e00ff */
[----:B------:R-:W-:Y:S02]  /*1670*/  IMAD.U32 R11, RZ, RZ, UR7 ;  /* 0x00000007ff0b7e24 */ /* 0x000fe4000f8e00ff */
[----:B------:R-:W-:Y:S02]  /*1680*/  IMAD.MOV.U32 R8, RZ, RZ, 0x1e1 ;  /* 0x000001e1ff087424 */ /* 0x000fe400078e00ff */
[----:B------:R-:W-:Y:S02]  /*1690*/  IMAD.MOV.U32 R12, RZ, RZ, 0x1 ;  /* 0x00000001ff0c7424 */ /* 0x000fe400078e00ff */
[----:B0-----:R-:W-:-:S07]  /*16a0*/  IMAD.MOV.U32 R13, RZ, RZ, RZ ;  /* 0x000000ffff0d7224 */ /* 0x001fce00078e00ff */
[----:B------:R-:W-:-:S07]  /*16b0*/  LEPC R20, `(.L_x_18) ;  /* 0x000000001014794e */ /* 0x000fce0000000000 */
[----:B-12--5:R-:W-:Y:S05]  /*16c0*/  CALL.ABS.NOINC R14 ;  /* 0x000000000e007343 */ /* 0x026fea0003c00000 */
.L_x_18:
[----:B------:R-:W-:-:S04]  /*16d0*/  LOP3.LUT R0, R19, 0x1, RZ, 0xfc, !PT ;  /* 0x0000000113007812 */ /* 0x000fc800078efcff */
[----:B------:R-:W-:-:S13]  /*16e0*/  ISETP.NE.AND P0, PT, R0, 0x3, PT ;  /* 0x000000030000780c */ /* 0x000fda0003f05270 */
[----:B------:R-:W-:Y:S05]  /*16f0*/  @!P0 BRA `(.L_x_19) ;  /* 0x0000000000048947 */ /* 0x000fea0003800000 */
[----:B------:R-:W-:Y:S01]  /*1700*/  BPT.TRAP 0x1 ;  /* 0x000000040000795c */ /* 0x000fe20000300000 */
.L_x_19:
[----:B------:R-:W3:Y:S01]  /*1710*/  S2UR UR5, SR_CgaCtaId ;  /* 0x00000000000579c3 */ /* 0x000ee20000008800 */
[----:B------:R-:W-:Y:S01]  /*1720*/  UMOV UR4, 0x400 ;  /* 0x0000040000047882 */ /* 0x000fe20000000000 */
[----:B------:R-:W-:Y:S02]  /*1730*/  IMAD.U32 R0, RZ, RZ, UR38 ;  /* 0x00000026ff007e24 */ /* 0x000fe4000f8e00ff */
[----:B------:R-:W-:-:S03]  /*1740*/  IMAD.U32 R3, RZ, RZ, UR39 ;  /* 0x00000027ff037e24 */ /* 0x000fc6000f8e00ff */
[----:B------:R-:W-:Y:S01]  /*1750*/  SHF.L.U32 R0, R0, 0x1f, RZ ;  /* 0x0000001f00007819 */ /* 0x000fe200000006ff */
[----:B---3--:R-:W-:-:S06]  /*1760*/  ULEA UR4, UR5, UR4, 0x18 ;  /* 0x0000000405047291 */ /* 0x008fcc000f8ec03f */
[----:B------:R-:W-:-:S04]  /*1770*/  IMAD.U32 R6, RZ, RZ, UR4 ;  /* 0x00000004ff067e24 */ /* 0x000fc8000f8e00ff */
[----:B------:R-:W-:-:S04]  /*1780*/  IMAD R3, R3, 0x8, R6 ;  /* 0x0000000803037824 */ /* 0x000fc800078e0206 */
[----:B------:R3:W4:Y:S01]  /*1790*/  SYNCS.PHASECHK.TRANS64.TRYWAIT P1, [R3+URZ], R0 ;  /* 0x00000000030075a7 */ /* 0x000722000802017f */
[----:B------:R-:W-:Y:S05]  /*17a0*/  @!P0 BRA `(.L_x_20) ;  /* 0x0000000000048947 */ /* 0x000fea0003800000 */
[----:B------:R-:W-:Y:S01]  /*17b0*/  BPT.TRAP 0x1 ;  /* 0x000000040000795c */ /* 0x000fe20000300000 */
.L_x_20:
[----:B----4-:R-:W-:Y:S05]  /*17c0*/  @P1 BRA `(.L_x_21) ;  /* 0x0000000000081947 */ /* 0x010fea0003800000 */
[----:B------:R-:W4:Y:S02]  /*17d0*/  SYNCS.PHASECHK.TRANS64.TRYWAIT P1, [R3+URZ], R0 ;  /* 0x00000000030075a7 */ /* 0x000f24000802017f */
[----:B----4-:R-:W-:Y:S05]  /*17e0*/  @!P1 BRA `(.L_x_22) ;  /* 0x0000007c00489947 */ /* 0x010fea0003800000 */
.L_x_21:
[----:B------:R-:W-:-:S04]  /*17f0*/  UISETP.LT.AND UP0, UPT, UR40, 0x1, UPT ;  /* 0x000000012800788c */ /* 0x000fc8000bf01270 */
[----:B------:R-:W-:-:S06]  /*1800*/  USEL UR4, UR40, 0x1, UP0 ;  /* 0x0000000128047887 */ /* 0x000fcc0008000000 */
[----:B---34-:R-:W-:Y:S01]  /*1810*/  IMAD.U32 R0, RZ, RZ, UR4 ;  /* 0x00000004ff007e24 */ /* 0x018fe2000f8e00ff */
[----:B------:R-:W-:Y:S05]  /*1820*/  WARPSYNC.ALL ;  /* 0x0000000000007948 */ /* 0x000fea0003800000 */
[----:B------:R-:W-:-:S04]  /*1830*/  IADD3 R0, -R0, UR40, RZ ;  /* 0x0000002800007c10 */ /* 0x000fc8000fffe1ff */
[----:B------:R-:W-:Y:S02]  /*1840*/  ISETP.GE.AND P1, PT, R0, 0x1, PT ;  /* 0x000000010000780c */ /* 0x000fe40003f26270 */
[----:B------:R-:W-:Y:S01]  /*1850*/  R2UR UR4, R6 ;  /* 0x00000000060472ca */ /* 0x000fe200000e0000 */
[----:B------:R-:W-:Y:S01]  /*1860*/  WARPGROUP.ARRIVE ;  /* 0x00000000000079c5 */ /* 0x000fe20000000000 */
[----:B------:R-:W-:Y:S01]  /*1870*/  UMOV UR5, 0xc0000010 ;  /* 0xc000001000057882 */ /* 0x000fe20000000000 */
[----:B------:R-:W-:-:S10]  /*1880*/  UMOV UR7, 0xc0000010 ;  /* 0xc000001000077882 */ /* 0x000fd40000000000 */
[----:B------:R-:W-:-:S04]  /*1890*/  UIADD3 UR4, UR4, 0x25a80, URZ ;  /* 0x00025a8004047890 */ /* 0x000fc8000fffe03f */
[----:B------:R-:W-:-:S04]  /*18a0*/  USHF.R.U32.HI UR4, URZ, 0x4, UR4 ;  /* 0x000000043f047899 */ /* 0x000fc80008011604 */
[----:B------:R-:W-:-:S04]  /*18b0*/  ULOP3.LUT UR4, UR4, 0x3fff, URZ, 0xc0, !UPT ;  /* 0x00003fff04047892 */ /* 0x000fc8000f8ec03f */
[----:B------:R-:W-:Y:S02]  /*18c0*/  ULOP3.LUT UR9, UR4, 0x10000, URZ, 0xfc, !UPT ;  /* 0x0001000004097892 */ /* 0x000fe4000f8efc3f */
[----:B------:R-:W-:Y:S02]  /*18d0*/  UIMAD UR4, UR39, 0x180, UR41 ;  /* 0x00000180270478a4 */ /* 0x000fe4000f8e0229 */
[----:B------:R-:W-:-:S09]  /*18e0*/  UIMAD UR6, UR39, 0xc0, UR9 ;  /* 0x000000c0270678a4 */ /* 0x000fd2000f8e0209 */
[----:B------:R-:W-:Y:S01]  /*18f0*/  IGMMA.64x96x32.S8.S8 R72, gdesc[UR4], RZ, !UPT, gsb0 ;  /* 0x02a00000044879f1 */ /* 0x000fe2000c0410ff */
[----:B------:R-:W-:Y:S01]  /*1900*/  UIADD3 UR4, UR4, 0x100, URZ ;  /* 0x0000010004047890 */ /* 0x000fe2000fffe03f */
[----:B------:R-:W-:Y:S01]  /*1910*/  UMOV UR5, 0xc0000010 ;  /* 0xc000001000057882 */ /* 0x000fe20000000000 */
[----:B------:R-:W-:Y:S02]  /*1920*/  WARPGROUP.DEPBAR.LE gsb0, 0x0 ;  /* 0x00008000000079c5 */ /* 0x000fe40000010000 */
[----:B------:R-:W-:-:S06]  /*1930*/  WARPGROUP.ARRIVE ;  /* 0x00000000000079c5 */ /* 0x000fcc0000000000 */
[----:B------:R-:W-:Y:S03]  /*1940*/  IGMMA.64x96x32.S8.S8 R24, gdesc[UR4], RZ, !UPT, gsb0 ;  /* 0x02a00000041879f1 */ /* 0x000fe6000c0410ff */
[----:B------:R-:W-:Y:S02]  /*1950*/  WARPGROUP.DEPBAR.LE gsb0, 0x0 ;  /* 0x00008000000079c5 */ /* 0x000fe40000010000 */
[----:B------:R-:W-:Y:S05]  /*1960*/  @!P1 BRA `(.L_x_23) ;  /* 0x0000000000dc9947 */ /* 0x000fea0003800000 */
[----:B------:R-:W-:Y:S02]  /*1970*/  UIADD3 UR4, UR39, 0x1, URZ ;  /* 0x0000000127047890 */ /* 0x000fe4000fffe03f */
[----:B------:R-:W-:Y:S02]  /*1980*/  IMAD.U32 R3, RZ, RZ, UR39 ;  /* 0x00000027ff037e24 */ /* 0x000fe4000f8e00ff */
[----:B------:R-:W-:-:S04]  /*1990*/  UISETP.NE.AND UP0, UPT, UR4, 0x19, UPT ;  /* 0x000000190400788c */ /* 0x000fc8000bf05270 */
[----:B------:R-:W-:Y:S02]  /*19a0*/  USEL UR5, URZ, 0x1, UP0 ;  /* 0x000000013f057887 */ /* 0x000fe40008000000 */
[----:B------:R-:W-:Y:S02]  /*19b0*/  USEL UR8, UR4, URZ, UP0 ;  /* 0x0000003f04087287 */ /* 0x000fe40008000000 */
[----:B------:R-:W-:-:S06]  /*19c0*/  ULOP3.LUT UR5, UR38, UR5, URZ, 0x3c, !UPT ;  /* 0x0000000526057292 */ /* 0x000fcc000f8e3c3f */
[----:B------:R-:W-:-:S07]  /*19d0*/  IMAD.U32 R7, RZ, RZ, UR5 ;  /* 0x00000005ff077e24 */ /* 0x000fce000f8e00ff */
.L_x_30:
[----:B------:R-:W-:Y:S05]  /*19e0*/  @!P0 BRA `(.L_x_24) ;  /* 0x0000000000048947 */ /* 0x000fea0003800000 */
[----:B------:R-:W-:Y:S01]  /*19f0*/  BPT.TRAP 0x1 ;  /* 0x000000040000795c */ /* 0x000fe20000300000 */
.L_x_24:
[----:B------:R-:W3:Y:S01]  /*1a00*/  S2UR UR5, SR_CgaCtaId ;  /* 0x00000000000579c3 */ /* 0x000ee20000008800 */
[----:B------:R-:W-:Y:S01]  /*1a10*/  UMOV UR4, 0x400 ;  /* 0x0000040000047882 */ /* 0x000fe20000000000 */
[----:B01----:R-:W-:Y:S01]  /*1a20*/  IMAD.U32 R5, RZ, RZ, UR8 ;  /* 0x00000008ff057e24 */ /* 0x003fe2000f8e00ff */
[----:B------:R-:W-:Y:S01]  /*1a30*/  SHF.L.U32 R4, R7, 0x1f, RZ ;  /* 0x0000001f07047819 */ /* 0x000fe200000006ff */
[----:B---3--:R-:W-:-:S06]  /*1a40*/  ULEA UR4, UR5, UR4, 0x18 ;  /* 0x0000000405047291 */ /* 0x008fcc000f8ec03f */
[----:B------:R-:W-:-:S04]  /*1a50*/  IMAD.U32 R6, RZ, RZ, UR4 ;  /* 0x00000004ff067e24 */ /* 0x000fc8000f8e00ff */
[----:B------:R-:W-:-:S04]  /*1a60*/  IMAD R5, R5, 0x8, R6 ;  /* 0x0000000805057824 */ /* 0x000fc800078e0206 */
[----:B------:R0:W1:Y:S01]  /*1a70*/  SYNCS.PHASECHK.TRANS64.TRYWAIT P1, [R5+URZ], R4 ;  /* 0x00000004050075a7 */ /* 0x000062000802017f */
[----:B------:R-:W-:Y:S05]  /*1a80*/  @!P0 BRA `(.L_x_25) ;  /* 0x0000000000048947 */ /* 0x000fea0003800000 */
[----:B------:R-:W-:Y:S01]  /*1a90*/  BPT.TRAP 0x1 ;  /* 0x000000040000795c */ /* 0x000fe20000300000 */
.L_x_25:
[----:B-1----:R-:W-:Y:S05]  /*1aa0*/  @P1 BRA `(.L_x_26) ;  /* 0x0000000000081947 */ /* 0x002fea0003800000 */
[----:B------:R-:W1:Y:S02]  /*1ab0*/  SYNCS.PHASECHK.TRANS64.TRYWAIT P1, [R5+URZ], R4 ;  /* 0x00000004050075a7 */ /* 0x000e64000802017f */
[----:B-1----:R-:W-:Y:S05]  /*1ac0*/  @!P1 BRA `(.L_x_27) ;  /* 0x0000007800a49947 */ /* 0x002fea0003800000 */
.L_x_26:
[----:B------:R-:W-:Y:S01]  /*1ad0*/  UIMAD UR4, UR8, 0x180, UR41 ;  /* 0x00000180080478a4 */ /* 0x000fe2000f8e0229 */
[----:B------:R-:W-:Y:S01]  /*1ae0*/  WARPGROUP.ARRIVE ;  /* 0x00000000000079c5 */ /* 0x000fe20000000000 */
[----:B------:R-:W-:Y:S01]  /*1af0*/  UIMAD UR6, UR8, 0xc0, UR9 ;  /* 0x000000c0080678a4 */ /* 0x000fe2000f8e0209 */
[----:B------:R-:W-:Y:S01]  /*1b00*/  UMOV UR5, 0xc0000010 ;  /* 0xc000001000057882 */ /* 0x000fe20000000000 */
[----:B------:R-:W-:-:S07]  /*1b10*/  UMOV UR7, 0xc0000010 ;  /* 0xc000001000077882 */ /* 0x000fce0000000000 */
[----:B------:R-:W-:Y:S01]  /*1b20*/  IGMMA.64x96x32.S8.S8 R72, gdesc[UR4], R72, gsb0 ;  /* 0x02a00000044879f1 */ /* 0x000fe20008041048 */
[----:B------:R-:W-:Y:S01]  /*1b30*/  UIADD3 UR4, UR4, 0x100, URZ ;  /* 0x0000010004047890 */ /* 0x000fe2000fffe03f */
[----:B------:R-:W-:Y:S01]  /*1b40*/  UMOV UR5, 0xc0000010 ;  /* 0xc000001000057882 */ /* 0x000fe20000000000 */
[----:B------:R-:W-:Y:S02]  /*1b50*/  WARPGROUP.DEPBAR.LE gsb0, 0x0 ;  /* 0x00008000000079c5 */ /* 0x000fe40000010000 */
[----:B------:R-:W-:-:S06]  /*1b60*/  WARPGROUP.ARRIVE ;  /* 0x00000000000079c5 */ /* 0x000fcc0000000000 */
[----:B------:R-:W-:Y:S03]  /*1b70*/  IGMMA.64x96x32.S8.S8 R24, gdesc[UR4], R24, gsb0 ;  /* 0x02a00000041879f1 */ /* 0x000fe60008041018 */
[----:B------:R-:W-:Y:S02]  /*1b80*/  WARPGROUP.DEPBAR.LE gsb0, 0x0 ;  /* 0x00008000000079c5 */ /* 0x000fe40000010000 */
[----:B------:R-:W-:Y:S05]  /*1b90*/  @!P0 BRA `(.L_x_28) ;  /* 0x0000000000048947 */ /* 0x000fea0003800000 */
[----:B------:R-:W-:Y:S01]  /*1ba0*/  BPT.TRAP 0x1 ;  /* 0x000000040000795c */ /* 0x000fe20000300000 */
.L_x_28:
[----:B------:R-:W-:-:S13]  /*1bb0*/  ISETP.NE.AND P1, PT, R23, RZ, PT ;  /* 0x000000ff1700720c */ /* 0x000fda0003f25270 */
[----:B01----:R-:W-:-:S04]  /*1bc0*/  @P1 IMAD R4, R3, 0x8, R6 ;  /* 0x0000000803041824 */ /* 0x003fc800078e0206 */
[----:B------:R-:W-:-:S05]  /*1bd0*/  @P1 VIADD R5, R4, 0xc8 ;  /* 0x000000c804051836 */ /* 0x000fca0000000000 */
[----:B------:R-:W-:-:S04]  /*1be0*/  @P1 PRMT R5, R22, 0x654, R5 ;  /* 0x0000065416051816 */ /* 0x000fc80000000005 */
[----:B------:R0:W-:Y:S01]  /*1bf0*/  @P1 SYNCS.ARRIVE.TRANS64.RED.A1T0 RZ, [R5+URZ], RZ ;  /* 0x000000ff05ff19a7 */ /* 0x0001e2000810043f */
[----:B------:R-:W-:-:S13]  /*1c00*/  ISETP.GT.U32.AND P1, PT, R19, 0x1, PT ;  /* 0x000000011300780c */ /* 0x000fda0003f24070 */
[----:B0-----:R-:W-:Y:S05]  /*1c10*/  @P1 BRA `(.L_x_29) ;  /* 0x0000000000041947 */ /* 0x001fea0003800000 */
[----:B------:R-:W-:Y:S01]  /*1c20*/  BPT.TRAP 0x1 ;  /* 0x000000040000795c */ /* 0x000fe20000300000 */
.L_x_29:
[----:B------:R-:W-:Y:S01]  /*1c30*/  UIADD3 UR8, UR8, 0x1, URZ ;  /* 0x0000000108087890 */ /* 0x000fe2000fffe03f */
[C---:B------:R-:W-:Y:S01]  /*1c40*/  ISETP.GT.AND P2, PT, R0.reuse, 0x1, PT ;  /* 0x000000010000780c */ /* 0x040fe20003f44270 */
[----:B------:R-:W-:Y:S02]  /*1c50*/  VIADD R3, R3, 0x1 ;  /* 0x0000000103037836 */ /* 0x000fe40000000000 */
[----:B------:R-:W-:Y:S01]  /*1c60*/  UISETP.NE.AND UP0, UPT, UR8, 0x19, UPT ;  /* 0x000000190800788c */ /* 0x000fe2000bf05270 */
[----:B------:R-:W-:Y:S02]  /*1c70*/  VIADD R0, R0, 0xffffffff ;  /* 0xffffffff00007836 */ /* 0x000fe40000000000 */
[C---:B------:R-:W-:Y:S01]  /*1c80*/  ISETP.NE.AND P1, PT, R3.reuse, 0x19, PT ;  /* 0x000000190300780c */ /* 0x040fe20003f25270 */
[----:B------:R-:W-:Y:S02]  /*1c90*/  USEL UR4, URZ, 0x1, UP0 ;  /* 0x000000013f047887 */ /* 0x000fe40008000000 */
[----:B------:R-:W-:Y:S01]  /*1ca0*/  USEL UR8, UR8, URZ, UP0 ;  /* 0x0000003f08087287 */ /* 0x000fe20008000000 */
[----:B------:R-:W-:-:S03]  /*1cb0*/  SEL R3, R3, RZ, P1 ;  /* 0x000000ff03037207 */ /* 0x000fc60000800000 */
[----:B------:R-:W-:Y:S01]  /*1cc0*/  LOP3.LUT R7, R7, UR4, RZ, 0x3c, !PT ;  /* 0x0000000407077c12 */ /* 0x000fe2000f8e3cff */
[----:B------:R-:W-:Y:S07]  /*1cd0*/  @P2 BRA `(.L_x_30) ;  /* 0xfffffffc00402947 */ /* 0x000fee000383ffff */
.L_x_23:
[----:B------:R-:W3:Y:S02]  /*1ce0*/  LDC R0, c[0x0][0x28c] ;  /* 0x0000a300ff007b82 */ /* 0x000ee40000000800 */
[----:B---3--:R-:W-:-:S13]  /*1cf0*/  ISETP.GE.AND P1, PT, R0, 0x1, PT ;  /* 0x000000010000780c */ /* 0x008fda0003f26270 */
[----:B------:R-:W-:Y:S05]  /*1d00*/  @!P1 BRA `(.L_x_31) ;  /* 0x0000000000509947 */ /* 0x000fea0003800000 */
[----:B------:R-:W-:Y:S05]  /*1d10*/  @!P0 BRA `(.L_x_32) ;  /* 0x0000000000048947 */ /* 0x000fea0003800000 */
[----:B------:R-:W-:Y:S01]  /*1d20*/  BPT.TRAP 0x1 ;  /* 0x000000040000795c */ /* 0x000fe20000300000 */
.L_x_32:
[----:B------:R-:W-:Y:S01]  /*1d30*/  ISETP.NE.AND P0, PT, R23, RZ, PT ;  /* 0x000000ff1700720c */ /* 0x000fe20003f05270 */
[----:B------:R-:W-:Y:S01]  /*1d40*/  BSSY B0, `(.L_x_33) ;  /* 0x000000e000007945 */ /* 0x000fe20003800000 */
[----:B------:R-:W-:-:S11]  /*1d50*/  ISETP.GT.U32.AND P1, PT, R19, 0x1, PT ;  /* 0x000000011300780c */ /* 0x000fd60003f24070 */
[----:B------:R-:W-:Y:S05]  /*1d60*/  @!P0 BRA `(.L_x_34) ;  /* 0x00000000002c8947 */ /* 0x000fea0003800000 */
[----:B------:R-:W-:-:S04]  /*1d70*/  UISETP.LT.AND UP0, UPT, UR40, 0x1, UPT ;  /* 0x000000012800788c */ /* 0x000fc8000bf01270 */
[----:B------:R-:W-:-:S04]  /*1d80*/  USEL UR6, UR40, 0x1, UP0 ;  /* 0x0000000128067887 */ /* 0x000fc80008000000 */
[----:B------:R-:W-:-:S04]  /*1d90*/  UIADD3 UR6, UR39, UR40, -UR6 ;  /* 0x0000002827067290 */ /* 0x000fc8000fffe806 */
[----:B------:R-:W-:-:S04]  /*1da0*/  UIMAD.WIDE.U32 UR4, UR6, 0x51eb851f, URZ ;  /* 0x51eb851f060478a5 */ /* 0x000fc8000f8e003f */
[----:B------:R-:W-:-:S04]  /*1db0*/  USHF.R.U32.HI UR4, URZ, 0x3, UR5 ;  /* 0x000000033f047899 */ /* 0x000fc80008011605 */
[----:B------:R-:W-:-:S06]  /*1dc0*/  UIMAD UR6, UR4, -0x19, UR6 ;  /* 0xffffffe7040678a4 */ /* 0x000fcc000f8e0206 */
[----:B------:R-:W-:-:S04]  /*1dd0*/  IMAD.U32 R3, RZ, RZ, UR6 ;  /* 0x00000006ff037e24 */ /* 0x000fc8000f8e00ff */
[----:B------:R-:W-:-:S04]  /*1de0*/  IMAD R0, R3, 0x8, R6 ;  /* 0x0000000803007824 */ /* 0x000fc800078e0206 */
[----:B------:R-:W-:-:S05]  /*1df0*/  VIADD R3, R0, 0xc8 ;  /* 0x000000c800037836 */ /* 0x000fca0000000000 */
[----:B------:R-:W-:-:S04]  /*1e00*/  PRMT R3, R22, 0x654, R3 ;  /* 0x0000065416037816 */ /* 0x000fc80000000003 */
[----:B------:R3:W-:Y:S03]  /*1e10*/  SYNCS.ARRIVE.TRANS64.RED.A1T0 RZ, [R3+URZ], RZ ;  /* 0x000000ff03ff79a7 */ /* 0x0007e6000810043f */
.L_x_34:
[----:B------:R-:W-:Y:S05]  /*1e20*/  BSYNC B0 ;  /* 0x0000000000007941 */ /* 0x000fea0003800000 */
.L_x_33:
[----:B------:R-:W-:Y:S05]  /*1e30*/  @P1 BRA `(.L_x_31) ;  /* 0x0000000000041947 */ /* 0x000fea0003800000 */
[----:B------:R-:W-:Y:S01]  /*1e40*/  BPT.TRAP 0x1 ;  /* 0x000000040000795c */ /* 0x000fe20000300000 */
.L_x_31:
[----:B------:R-:W4:Y:S01]  /*1e50*/  LDC R6, c[0x0][0x288] ;  /* 0x0000a200ff067b82 */ /* 0x000f220000000800 */
[--C-:B------:R-:W-:Y:S01]  /*1e60*/  SHF.R.U32.HI R0, RZ, 0x2, R18.reuse ;  /* 0x00000002ff007819 */ /* 0x100fe20000011612 */
[----:B------:R-:W-:Y:S01]  /*1e70*/  IMAD R123, R123, 0x60, RZ ;  /* 0x000000607b7b7824 */ /* 0x000fe200078e02ff */
[C---:B01----:R-:W-:Y:S01]  /*1e80*/  LOP3.LUT R4, R18.reuse, 0x60, RZ, 0xc0, !PT ;  /* 0x0000006012047812 */ /* 0x043fe200078ec0ff */
[----:B------:R-:W-:Y:S01]  /*1e90*/  UIADD3 UR39, UR40, UR39, URZ ;  /* 0x0000002728277290 */ /* 0x000fe2000fffe03f */
[----:B------:R-:W-:Y:S01]  /*1ea0*/  SHF.R.U32.HI R5, RZ, 0x7, R18 ;  /* 0x00000007ff057819 */ /* 0x000fe20000011612 */
[----:B------:R-:W-:Y:S01]  /*1eb0*/  IMAD.SHL.U32 R14, R18, 0x2, RZ ;  /* 0x00000002120e7824 */ /* 0x000fe200078e00ff */
[----:B---3--:R-:W-:Y:S01]  /*1ec0*/  LOP3.LUT R3, R0, 0x7, RZ, 0xc0, !PT ;  /* 0x0000000700037812 */ /* 0x008fe200078ec0ff */
[----:B------:R-:W-:Y:S01]  /*1ed0*/  UISETP.GT.U32.AND UP0, UPT, UR39, 0x18, UPT ;  /* 0x000000182700788c */ /* 0x000fe2000bf04070 */
[----:B------:R-:W-:Y:S01]  /*1ee0*/  SHF.R.U32.HI R4, RZ, 0x1, R4 ;  /* 0x00000001ff047819 */ /* 0x000fe20000011604 */
[----:B------:R-:W-:Y:S01]  /*1ef0*/  ULDC UR7, c[0x0][0x284] ;  /* 0x0000a10000077ab9 */ /* 0x000fe20000000800 */
[----:B------:R-:W-:Y:S01]  /*1f00*/  LOP3.LUT R0, R5, 0x1, RZ, 0xc0, !PT ;  /* 0x0000000105007812 */ /* 0x000fe200078ec0ff */
[----:B------:R-:W-:Y:S01]  /*1f10*/  UISETP.LT.U32.AND UP0, UPT, UR40, 0x19, UP0 ;  /* 0x000000192800788c */ /* 0x000fe20008701070 */
[----:B------:R-:W-:Y:S01]  /*1f20*/  IADD3 R5, RZ, -R4, -R3 ;  /* 0x80000004ff057210 */ /* 0x000fe20007ffe803 */
[----:B------:R-:W-:Y:S01]  /*1f30*/  UISETP.GE.U32.AND UP1, UPT, UR40, 0x19, UPT ;  /* 0x000000192800788c */ /* 0x000fe2000bf26070 */
[----:B------:R-:W-:Y:S01]  /*1f40*/  SHF.R.S32.HI R130, RZ, 0x1f, R120 ;  /* 0x0000001fff827819 */ /* 0x000fe20000011478 */
[C---:B------:R-:W-:Y:S01]  /*1f50*/  IMAD.SHL.U32 R8, R0.reuse, 0x40, RZ ;  /* 0x0000004000087824 */ /* 0x040fe200078e00ff */
[C---:B------:R-:W-:Y:S01]  /*1f60*/  LOP3.LUT R14, R123.reuse, 0x6, R14, 0xf8, !PT ;  /* 0x000000067b0e7812 */ /* 0x040fe200078ef80e */
[----:B------:R-:W-:Y:S01]  /*1f70*/  IMAD R5, R0, -0x40, R5 ;  /* 0xffffffc000057824 */ /* 0x000fe200078e0205 */
[----:B------:R-:W-:Y:S01]  /*1f80*/  LOP3.LUT R0, R18, 0x3, RZ, 0xc0, !PT ;  /* 0x0000000312007812 */ /* 0x000fe200078ec0ff */
[----:B------:R-:W-:Y:S01]  /*1f90*/  ULDC.64 UR8, c[0x0][0x5d0] ;  /* 0x0001740000087ab9 */ /* 0x000fe20000000a00 */
[----:B------:R-:W-:Y:S01]  /*1fa0*/  LOP3.LUT R3, R8, 0x40, R3, 0xe2, !PT ;  /* 0x0000004008037812 */ /* 0x000fe200078ee203 */
[----:B------:R-:W-:Y:S01]  /*1fb0*/  UIMAD.WIDE.U32 UR4, UR39, 0x51eb851f, URZ ;  /* 0x51eb851f270478a5 */ /* 0x000fe2000f8e003f */
[----:B------:R-:W-:Y:S01]  /*1fc0*/  SHF.R.S32.HI R15, RZ, 0x1f, R14 ;  /* 0x0000001fff0f7819 */ /* 0x000fe2000001140e */
[----:B----4-:R-:W-:Y:S01]  /*1fd0*/  IMAD R8, R0, -0x2, R6 ;  /* 0xfffffffe00087824 */ /* 0x010fe200078e0206 */
[----:B------:R-:W-:Y:S01]  /*1fe0*/  ISETP.GE.AND P0, PT, R123, R6, PT ;  /* 0x000000067b00720c */ /* 0x000fe20003f06270 */
[----:B------:R-:W-:Y:S01]  /*1ff0*/  IMAD R0, R121, 0xc0, RZ ;  /* 0x000000c079007824 */ /* 0x000fe200078e02ff */
[----:B------:R-:W-:Y:S01]  /*2000*/  LOP3.LUT R4, R3, R4, RZ, 0xfc, !PT ;  /* 0x0000000403047212 */ /* 0x000fe200078efcff */
[----:B------:R-:W-:Y:S01]  /*2010*/  USEL UR6, URZ, 0x1, !UP0 ;  /* 0x000000013f067887 */ /* 0x000fe2000c000000 */
[----:B------:R-:W-:Y:S01]  /*2020*/  IMAD R3, R130, UR8, RZ ;  /* 0x0000000882037c24 */ /* 0x000fe2000f8e02ff */
[----:B------:R-:W-:Y:S01]  /*2030*/  USHF.R.U32.HI UR4, URZ, 0x3, UR5 ;  /* 0x000000033f047899 */ /* 0x000fe20008011605 */
[----:B------:R-:W-:Y:S01]  /*2040*/  ISETP.GE.OR P0, PT, R0, UR7, P0 ;  /* 0x0000000700007c0c */ /* 0x000fe20008706670 */
[----:B------:R-:W-:Y:S01]  /*2050*/  ULOP3.LUT UR38, UR38, UR6, URZ, 0x3c, !UPT ;  /* 0x0000000626267292 */ /* 0x000fe2000f8e3c3f */
[----:B------:R-:W-:Y:S01]  /*2060*/  IMAD R9, R120, UR9, R3 ;  /* 0x0000000978097c24 */ /* 0x000fe2000f8e0203 */
[----:B------:R-:W-:Y:S01]  /*2070*/  IADD3 R3, -R0, UR7, R5 ;  /* 0x0000000700037c10 */ /* 0x000fe2000fffe105 */
[----:B------:R-:W-:Y:S01]  /*2080*/  IMAD.WIDE.U32 R6, R120, UR8, R14 ;  /* 0x0000000878067c25 */ /* 0x000fe2000f8e000e */
[----:B------:R-:W-:-:S02]  /*2090*/  UIMAD UR39, UR4, -0x19, UR39 ;  /* 0xffffffe7042778a4 */ /* 0x000fc4000f8e0227 */
[----:B------:R-:W-:Y:S01]  /*20a0*/  @UP1 ULOP3.LUT UR38, UR38, 0x1, UR4, 0x78, !UPT ;  /* 0x0000000126261892 */ /* 0x000fe2000f8e7804 */
[----:B------:R-:W-:Y:S02]  /*20b0*/  IMAD.MOV.U32 R5, RZ, RZ, RZ ;  /* 0x000000ffff057224 */ /* 0x000fe400078e00ff */
[----:B------:R-:W-:Y:S02]  /*20c0*/  IMAD.IADD R7, R7, 0x1, R9 ;  /* 0x0000000107077824 */ /* 0x000fe400078e0209 */
[----:B------:R-:W-:-:S04]  /*20d0*/  IMAD.WIDE R4, R121, 0xc0, R4 ;  /* 0x000000c079047825 */ /* 0x000fc800078e0204 */
[----:B------:R-:W-:Y:S02]  /*20e0*/  IMAD.IADD R123, R8, 0x1, -R123 ;  /* 0x00000001087b7824 */ /* 0x000fe400078e0a7b */
[----:B------:R-:W-:Y:S01]  /*20f0*/  IMAD.MOV.U32 R0, RZ, RZ, -0x1 ;  /* 0xffffffffff007424 */ /* 0x000fe200078e00ff */
[----:B------:R-:W-:Y:S06]  /*2100*/  @P0 BRA `(.L_x_35) ;  /* 0x0000004800f40947 */ /* 0x000fec0003800000 */
[----:B------:R-:W0:Y:S01]  /*2110*/  LDC.64 R20, c[0x0][0x5c8] ;  /* 0x00017200ff147b82 */ /* 0x000e220000000a00 */
[----:B------:R-:W-:Y:S01]  /*2120*/  ULDC.64 UR4, c[0x0][0x5c0] ;  /* 0x0001700000047ab9 */ /* 0x000fe20000000a00 */
[----:B------:R-:W-:Y:S01]  /*2130*/  BSSY B0, `(.L_x_35) ;  /* 0x00004ba000007945 */ /* 0x000fe20003800000 */
[-C--:B0-----:R-:W-:Y:S01]  /*2140*/  IMAD R8, R5, R20.reuse, RZ ;  /* 0x0000001405087224 */ /* 0x081fe200078e02ff */
[----:B------:R-:W-:Y:S01]  /*2150*/  SHF.L.U64.HI R13, R20, 0x3, R21 ;  /* 0x00000003140d7819 */ /* 0x000fe20000010215 */
[----:B------:R-:W-:-:S04]  /*2160*/  IMAD.WIDE.U32 R6, R4, R20, R6 ;  /* 0x0000001404067225 */ /* 0x000fc800078e0006 */
[----:B------:R-:W-:Y:S01]  /*2170*/  IMAD R9, R4, R21, R8 ;  /* 0x0000001504097224 */ /* 0x000fe200078e0208 */
[----:B------:R-:W-:Y:S01]  /*2180*/  IADD3 R128, P0, R6, UR4, RZ ;  /* 0x0000000406807c10 */ /* 0x000fe2000ff1e0ff */
[C---:B------:R-:W-:Y:S02]  /*2190*/  IMAD.SHL.U32 R11, R20.reuse, 0x8, RZ ;  /* 0x00000008140b7824 */ /* 0x040fe400078e00ff */
[----:B------:R-:W-:Y:S01]  /*21a0*/  IMAD.IADD R9, R7, 0x1, R9 ;  /* 0x0000000107097824 */ /* 0x000fe200078e0209 */
[-C--:B------:R-:W-:Y:S02]  /*21b0*/  LEA R6, P2, R20, R128.reuse, 0x7 ;  /* 0x0000008014067211 */ /* 0x080fe400078438ff */
[----:B------:R-:W-:Y:S02]  /*21c0*/  IADD3 R8, P1, R11, R128, RZ ;  /* 0x000000800b087210 */ /* 0x000fe40007f3e0ff */
[----:B------:R-:W-:Y:S02]  /*21d0*/  IADD3.X R129, R9, UR5, RZ, P0, !PT ;  /* 0x0000000509817c10 */ /* 0x000fe400087fe4ff */
[----:B-----5:R-:W-:-:S02]  /*21e0*/  ISETP.NE.AND P0, PT, R124, RZ, PT ;  /* 0x000000ff7c00720c */ /* 0x020fc40003f05270 */
[----:B------:R-:W-:Y:S01]  /*21f0*/  LEA.HI.X R7, R20, R129, R21, 0x7, P2 ;  /* 0x0000008114077211 */ /* 0x000fe200010f3c15 */
[----:B------:R-:W-:Y:S01]  /*2200*/  IMAD.X R9, R13, 0x1, R129, P1 ;  /* 0x000000010d097824 */ /* 0x000fe200008e0681 */
[----:B------:R-:W-:-:S05]  /*2210*/  IADD3 R10, P2, R11, R6, RZ ;  /* 0x000000060b0a7210 */ /* 0x000fca0007f5e0ff */
[----:B------:R-:W-:-:S04]  /*2220*/  IMAD.X R11, R13, 0x1, R7, P2 ;  /* 0x000000010d0b7824 */ /* 0x000fc800010e0607 */
[----:B------:R-:W-:Y:S05]  /*2230*/  @!P0 BRA `(.L_x_36) ;  /* 0x0000003800148947 */ /* 0x000fea0003800000 */
[----:B------:R-:W0:Y:S01]  /*2240*/  LDC.64 R126, c[0x0][0x5b0] ;  /* 0x00016c00ff7e7b82 */ /* 0x000e220000000a00 */
[----:B------:R-:W-:Y:S01]  /*2250*/  ULDC.64 UR4, c[0x0][0x5b8] ;  /* 0x00016e0000047ab9 */ /* 0x000fe20000000a00 */
[----:B------:R-:W-:Y:S01]  /*2260*/  ISETP.GE.AND P0, PT, R3, 0x1, PT ;  /* 0x000000010300780c */ /* 0x000fe20003f06270 */
[----:B------:R-:W-:Y:S01]  /*2270*/  IMAD R21, R130, UR4, RZ ;  /* 0x0000000482157c24 */ /* 0x000fe2000f8e02ff */
[----:B------:R-:W-:Y:S01]  /*2280*/  BSSY B1, `(.L_x_37) ;  /* 0x0000010000017945 */ /* 0x000fe20003800000 */
[C---:B------:R-:W-:Y:S01]  /*2290*/  IMAD.WIDE.U32 R14, R120.reuse, UR4, R14 ;  /* 0x00000004780e7c25 */ /* 0x040fe2000f8e000e */
[----:B------:R-:W-:Y:S02]  /*22a0*/  ISETP.LT.OR P3, PT, R123, 0x1, !P0 ;  /* 0x000000017b00780c */ /* 0x000fe40004761670 */
[----:B------:R-:W1:Y:S01]  /*22b0*/  LDC.64 R12, c[0x0][0x5a8] ;  /* 0x00016a00ff0c7b82 */ /* 0x000e620000000a00 */
[----:B------:R-:W-:Y:S02]  /*22c0*/  IMAD R21, R120, UR5, R21 ;  /* 0x0000000578157c24 */ /* 0x000fe4000f8e0215 */
[----:B------:R-:W-:-:S02]  /*22d0*/  IMAD.MOV.U32 R20, RZ, RZ, R14 ;  /* 0x000000ffff147224 */ /* 0x000fc400078e000e */
[----:B------:R-:W-:Y:S02]  /*22e0*/  IMAD.IADD R21, R15, 0x1, R21 ;  /* 0x000000010f157824 */ /* 0x000fe400078e0215 */
[-C--:B0-----:R-:W-:Y:S01]  /*22f0*/  IMAD R130, R5, R126.reuse, RZ ;  /* 0x0000007e05827224 */ /* 0x081fe200078e02ff */
[----:B------:R-:W-:Y:S01]  /*2300*/  SHF.L.U64.HI R131, R126, 0x3, R127 ;  /* 0x000000037e837819 */ /* 0x000fe2000001027f */
[----:B------:R-:W-:-:S04]  /*2310*/  IMAD.WIDE.U32 R120, R4, R126, R20 ;  /* 0x0000007e04787225 */ /* 0x000fc800078e0014 */
[----:B------:R-:W-:Y:S01]  /*2320*/  IMAD R137, R4, R127, R130 ;  /* 0x0000007f04897224 */ /* 0x000fe200078e0282 */
[----:B-1----:R-:W-:Y:S01]  /*2330*/  IADD3 R120, P1, R120, R12, RZ ;  /* 0x0000000c78787210 */ /* 0x002fe20007f3e0ff */
[----:B------:R-:W-:-:S03]  /*2340*/  IMAD.SHL.U32 R130, R126, 0x8, RZ ;  /* 0x000000087e827824 */ /* 0x000fc600078e00ff */
[----:B------:R-:W-:Y:S01]  /*2350*/  IADD3.X R121, R13, R121, R137, P1, !PT ;  /* 0x000000790d797210 */ /* 0x000fe20000ffe489 */
[----:B------:R-:W-:Y:S08]  /*2360*/  @P3 BRA `(.L_x_38) ;  /* 0x0000000000043947 */ /* 0x000ff00003800000 */
[----:B--2---:R0:W5:Y:S02]  /*2370*/  LDG.E.U8 R125, desc[UR36][R120.64] ;  /* 0x00000024787d7981 */ /* 0x004164000c1e1100 */
.L_x_38:
[----:B------:R-:W-:Y:S05]  /*2380*/  BSYNC B1 ;  /* 0x0000000000017941 */ /* 0x000fea0003800000 */
.L_x_37:
[----:B-----5:R-:W-:Y:S01]  /*2390*/  LOP3.LUT R134, R125, 0xffff, RZ, 0xc0, !PT ;  /* 0x0000ffff7d867812 */ /* 0x020fe200078ec0ff */
[----:B------:R-:W-:Y:S01]  /*23a0*/  IMAD.WIDE.U32 R132, R4, R126, R130 ;  /* 0x0000007e04847225 */ /* 0x000fe200078e0082 */
[----:B------:R-:W-:Y:S01]  /*23b0*/  ISETP.LT.OR P4, PT, R123, 0x2, !P0 ;  /* 0x000000027b00780c */ /* 0x000fe20004781670 */
[----:B------:R-:W-:Y:S01]  /*23c0*/  BSSY B1, `(.L_x_39) ;  /* 0x000000e000017945 */ /* 0x000fe20003800000 */
[----:B------:R-:W-:Y:S01]  /*23d0*/  PRMT R135, R134, 0x8880, RZ ;  /* 0x0000888086877816 */ /* 0x000fe200000000ff */
[----:B------:R-:W-:Y:S01]  /*23e0*/  IMAD.IADD R133, R137, 0x1, R133 ;  /* 0x0000000189857824 */ /* 0x000fe200078e0285 */
[----:B------:R-:W-:Y:S02]  /*23f0*/  IADD3 R132, P2, P5, R14, R12, R132 ;  /* 0x0000000c0e847210 */ /* 0x000fe40007d5e084 */
[----:B------:R-:W-:Y:S01]  /*2400*/  ISETP.GE.AND P1, PT, R3, 0x9, PT ;  /* 0x000000090300780c */ /* 0x000fe20003f26270 */
[----:B------:R-:W-:Y:S01]  /*2410*/  IMAD R135, R135, R124, RZ ;  /* 0x0000007c87877224 */ /* 0x000fe200078e02ff */
[----:B------:R-:W-:-:S02]  /*2420*/  IADD3.X R133, R21, R13, R133, P2, P5 ;  /* 0x0000000d15857210 */ /* 0x000fc400017ea485 */
[----:B------:R-:W-:Y:S01]  /*2430*/  ISETP.LT.OR P2, PT, R123, 0x1, !P1 ;  /* 0x000000017b00780c */ /* 0x000fe20004f41670 */
[----:B------:R-:W-:-:S05]  /*2440*/  @!P3 IMAD R137, R72, R122, R135 ;  /* 0x0000007a4889b224 */ /* 0x000fca00078e0287 */
[----:B------:R1:W-:Y:S01]  /*2450*/  @!P3 STG.E.U8 desc[UR36][R128.64], R137 ;  /* 0x000000898000b986 */ /* 0x0003e2000c101124 */
[----:B------:R-:W-:Y:S06]  /*2460*/  @P4 BRA `(.L_x_40) ;  /* 0x00000000000c4947 */ /* 0x000fec0003800000 */
[----:B--2---:R-:W2:Y:S02]  /*2470*/  LDG.E.U8 R125, desc[UR36][R120.64+0x1] ;  /* 0x00000124787d7981 */ /* 0x004ea4000c1e1100 */
[----:B--2---:R-:W-:-:S05]  /*2480*/  PRMT R135, R125, 0x8880, RZ ;  /* 0x000088807d877816 */ /* 0x004fca00000000ff */
[----:B------:R-:W-:-:S07]  /*2490*/  IMAD R135, R135, R124, RZ ;  /* 0x0000007c87877224 */ /* 0x000fce00078e02ff */
.L_x_40:
[----:B------:R-:W-:Y:S05]  /*24a0*/  BSYNC B1 ;  /* 0x0000000000017941 */ /* 0x000fea0003800000 */
.L_x_39:
[----:B------:R-:W-:Y:S01]  /*24b0*/  @!P4 IMAD R73, R73, R122, R135 ;  /* 0x0000007a4949c224 */ /* 0x000fe200078e0287 */
[----:B------:R-:W-:Y:S04]  /*24c0*/  BSSY B1, `(.L_x_41) ;  /* 0x0000006000017945 */ /* 0x000fe80003800000 */
[----:B------:R3:W-:Y:S01]  /*24d0*/  @!P4 STG.E.U8 desc[UR36][R128.64+0x1], R73 ;  /* 0x000001498000c986 */ /* 0x0007e2000c101124 */
[----:B------:R-:W-:Y:S05]  /*24e0*/  @P2 BRA `(.L_x_42) ;  /* 0x00000000000c2947 */ /* 0x000fea0003800000 */
[----:B--2---:R-:W2:Y:S02]  /*24f0*/  LDG.E.U8 R125, desc[UR36][R132.64] ;  /* 0x00000024847d7981 */ /* 0x004ea4000c1e1100 */
[----:B--2---:R-:W-:-:S05]  /*2500*/  PRMT R135, R125, 0x8880, RZ ;  /* 0x000088807d877816 */ /* 0x004fca00000000ff */
[----:B------:R-:W-:-:S07]  /*2510*/  IMAD R135, R135, R124, RZ ;  /* 0x0000007c87877224 */ /* 0x000fce00078e02ff */
.L_x_42:
[----:B------:R-:W-:Y:S05]  /*2520*/  BSYNC B1 ;  /* 0x0000000000017941 */ /* 0x000fea0003800000 */
.L_x_41:
[C---:B------:R-:W-:Y:S01]  /*2530*/  ISETP.LT.OR P4, PT, R123.reuse, 0x2, !P1 ;  /* 0x000000027b00780c */ /* 0x040fe20004f81670 */
[----:B---3--:R-:W-:Y:S01]  /*2540*/  @!P2 IMAD R73, R74, R122, R135 ;  /* 0x0000007a4a49a224 */ /* 0x008fe200078e0287 */
[----:B------:R-:W-:Y:S01]  /*2550*/  BSSY B1, `(.L_x_43) ;  /* 0x0000009000017945 */ /* 0x000fe20003800000 */
[C---:B------:R-:W-:Y:S02]  /*2560*/  ISETP.LT.OR P3, PT, R123.reuse, 0x9, !P0 ;  /* 0x000000097b00780c */ /* 0x040fe40004761670 */
[C---:B------:R-:W-:Y:S01]  /*2570*/  ISETP.LT.OR P5, PT, R123.reuse, 0xa, !P0 ;  /* 0x0000000a7b00780c */ /* 0x040fe200047a1670 */
[----:B------:R3:W-:Y:S01]  /*2580*/  @!P2 STG.E.U8 desc[UR36][R8.64], R73 ;  /* 0x000000490800a986 */ /* 0x0007e2000c101124 */
[----:B------:R-:W-:-:S06]  /*2590*/  ISETP.LT.OR P2, PT, R123, 0x9, !P1 ;  /* 0x000000097b00780c */ /* 0x000fcc0004f41670 */
[----:B------:R-:W-:Y:S07]  /*25a0*/  @P4 BRA `(.L_x_44) ;  /* 0x00000000000c4947 */ /* 0x000fee0003800000 */
[----:B--2---:R-:W2:Y:S02]  /*25b0*/  LDG.E.U8 R125, desc[UR36][R132.64+0x1] ;  /* 0x00000124847d7981 */ /* 0x004ea4000c1e1100 */
[----:B--2---:R-:W-:-:S05]  /*25c0*/  PRMT R135, R125, 0x8880, RZ ;  /* 0x000088807d877816 */ /* 0x004fca00000000ff */
[----:B------:R-:W-:-:S07]  /*25d0*/  IMAD R135, R135, R124, RZ ;  /* 0x0000007c87877224 */ /* 0x000fce00078e02ff */
.L_x_44:
[----:B------:R-:W-:Y:S05]  /*25e0*/  BSYNC B1 ;  /* 0x0000000000017941 */ /* 0x000fea0003800000 */
.L_x_43:
[----:B------:R-:W-:Y:S01]  /*25f0*/  @!P4 IMAD R75, R75, R122, R135 ;  /* 0x0000007a4b4bc224 */ /* 0x000fe200078e0287 */
[----:B------:R-:W-:Y:S04]  /*2600*/  BSSY B1, `(.L_x_45) ;  /* 0x0000006000017945 */ /* 0x000fe80003800000 */
[----:B------:R4:W-:Y:S01]  /*2610*/  @!P4 STG.E.U8 desc[UR36][R8.64+0x1], R75 ;  /* 0x0000014b0800c986 */ /* 0x0009e2000c101124 */
[----:B------:R-:W-:Y:S05]  /*2620*/  @P3 BRA `(.L_x_46) ;  /* 0x00000000000c3947 */ /* 0x000fea0003800000 */
[----:B--2---:R-:W2:Y:S02]  /*2630*/  LDG.E.U8 R125, desc[UR36][R120.64+0x8] ;  /* 0x00000824787d7981 */ /* 0x004ea4000c1e1100 */
[----:B--2---:R-:W-:-:S05]  /*2640*/  PRMT R135, R125, 0x8880, RZ ;  /* 0x000088807d877816 */ /* 0x004fca00000000ff */
[----:B------:R-:W-:-:S07]  /*2650*/  IMAD R135, R135, R124, RZ ;  /* 0x0000007c87877224 */ /* 0x000fce00078e02ff */
.L_x_46:
[----:B------:R-:W-:Y:S05]  /*2660*/  BSYNC B1 ;  /* 0x0000000000017941 */ /* 0x000fea0003800000 */
.L_x_45:
[----:B---3--:R-:W-:Y:S01]  /*2670*/  @!P3 IMAD R73, R76, R122, R135 ;  /* 0x0000007a4c49b224 */ /* 0x008fe200078e0287 */
[----:B------:R-:W-:Y:S04]  /*2680*/  BSSY B1, `(.L_x_47) ;  /* 0x0000006000017945 */ /* 0x000fe80003800000 */
[----:B------:R3:W-:Y:S01]  /*2690*/  @!P3 STG.E.U8 desc[UR36][R128.64+0x8], R73 ;  /* 0x000008498000b986 */ /* 0x0007e2000c101124 */
[----:B------:R-:W-:Y:S05]  /*26a0*/  @P5 BRA `(.L_x_48) ;  /* 0x00000000000c5947 */ /* 0x000fea0003800000 */
[----:B--2---:R-:W2:Y:S02]  /*26b0*/  LDG.E.U8 R125, desc[UR36][R120.64+0x9] ;  /* 0x00000924787d7981 */ /* 0x004ea4000c1e1100 */
[----:B--2---:R-:W-:-:S05]  /*26c0*/  PRMT R135, R125, 0x8880, RZ ;  /* 0x000088807d877816 */ /* 0x004fca00000000ff */
[----:B------:R-:W-:-:S07]  /*26d0*/  IMAD R135, R135, R124, RZ ;  /* 0x0000007c87877224 */ /* 0x000fce00078e02ff */
.L_x_48:
[----:B------:R-:W-:Y:S05]  /*26e0*/  BSYNC B1 ;  /* 0x0000000000017941 */ /* 0x000fea0003800000 */
.L_x_47:
[----:B------:R-:W-:Y:S01]  /*26f0*/  @!P5 IMAD R77, R77, R122, R135 ;  /* 0x0000007a4d4dd224 */ /* 0x000fe200078e0287 */
[----:B------:R-:W-:Y:S04]  /*2700*/  BSSY B1, `(.L_x_49) ;  /* 0x0000006000017945 */ /* 0x000fe80003800000 */
[----:B------:R0:W-:Y:S01]  /*2710*/  @!P5 STG.E.U8 desc[UR36][R128.64+0x9], R77 ;  /* 0x0000094d8000d986 */ /* 0x0001e2000c101124 */
[----:B------:R-:W-:Y:S05]  /*2720*/  @P2 BRA `(.L_x_50) ;  /* 0x00000000000c2947 */ /* 0x000fea0003800000 */
[----:B--2---:R-:W2:Y:S02]  /*2730*/  LDG.E.U8 R125, desc[UR36][R132.64+0x8] ;  /* 0x00000824847d7981 */ /* 0x004ea4000c1e1100 */
[----:B--2---:R-:W-:-:S05]  /*2740*/  PRMT R135, R125, 0x8880, RZ ;  /* 0x000088807d877816 */ /* 0x004fca00000000ff */
[----:B------:R-:W-:-:S07]  /*2750*/  IMAD R135, R135, R124, RZ ;  /* 0x0000007c87877224 */ /* 0x000fce00078e02ff */
.L_x_50:
[----:B------:R-:W-:Y:S05]  /*2760*/  BSYNC B1 ;  /* 0x0000000000017941 */ /* 0x000fea0003800000 */
.L_x_49:
        /* <DEDUP_REMOVED lines=11> */
.L_x_52:
[----:B------:R-:W-:Y:S05]  /*2820*/  BSYNC B1 ;  /* 0x0000000000017941 */ /* 0x000fea0003800000 */
.L_x_51:
[----:B------:R-:W-:Y:S01]  /*2830*/  @!P4 IMAD R79, R79, R122, R135 ;  /* 0x0000007a4f4fc224 */ /* 0x000fe200078e0287 */
[----:B------:R-:W-:Y:S04]  /*2840*/  BSSY B1, `(.L_x_53) ;  /* 0x0000006000017945 */ /* 0x000fe80003800000 */
[----:B------:R0:W-:Y:S01]  /*2850*/  @!P4 STG.E.U8 desc[UR36][R8.64+0x9], R79 ;  /* 0x0000094f0800c986 */ /* 0x0001e2000c101124 */
[----:B------:R-:W-:Y:S05]  /*2860*/  @P3 BRA `(.L_x_54) ;  /* 0x00000000000c3947 */ /* 0x000fea0003800000 */
[----:B--2---:R-:W2:Y:S02]  /*2870*/  LDG.E.U8 R125, desc[UR36][R120.64+0x10] ;  /* 0x00001024787d7981 */ /* 0x004ea4000c1e1100 */
[----:B--2---:R-:W-:-:S05]  /*2880*/  PRMT R135, R125, 0x8880, RZ ;  /* 0x000088807d877816 */ /* 0x004fca00000000ff */
[----:B------:R-:W-:-:S07]  /*2890*/  IMAD R135, R135, R124, RZ ;  /* 0x0000007c87877224 */ /* 0x000fce00078e02ff */
.L_x_54:
[----:B------:R-:W-:Y:S05]  /*28a0*/  BSYNC B1 ;  /* 0x0000000000017941 */ /* 0x000fea0003800000 */
.L_x_53:
[----:B---3--:R-:W-:Y:S01]  /*28b0*/  @!P3 IMAD R73, R80, R122, R135 ;  /* 0x0000007a5049b224 */ /* 0x008fe200078e0287 */
[----:B------:R-:W-:Y:S04]  /*28c0*/  BSSY B1, `(.L_x_55) ;  /* 0x0000006000017945 */ /* 0x000fe80003800000 */
[----:B------:R3:W-:Y:S01]  /*28d0*/  @!P3 STG.E.U8 desc[UR36][R128.64+0x10], R73 ;  /* 0x000010498000b986 */ /* 0x0007e2000c101124 */
[----:B------:R-:W-:Y:S05]  /*28e0*/  @P5 BRA `(.L_x_56) ;  /* 0x00000000000c5947 */ /* 0x000fea0003800000 */
[----:B--2---:R-:W2:Y:S02]  /*28f0*/  LDG.E.U8 R125, desc[UR36][R120.64+0x11] ;  /* 0x00001124787d7981 */ /* 0x004ea4000c1e1100 */
[----:B--2---:R-:W-:-:S05]  /*2900*/  PRMT R135, R125, 0x8880, RZ ;  /* 0x000088807d877816 */ /* 0x004fca00000000ff */
[----:B------:R-:W-:-:S07]  /*2910*/  IMAD R135, R135, R124, RZ ;  /* 0x0000007c87877224 */ /* 0x000fce00078e02ff */
.L_x_56:
[----:B------:R-:W-:Y:S05]  /*2920*/  BSYNC B1 ;  /* 0x0000000000017941 */ /* 0x000fea0003800000 */
.L_x_55:
[----:B------:R-:W-:Y:S01]  /*2930*/  @!P5 IMAD R81, R81, R122, R135 ;  /* 0x0000007a5151d224 */ /* 0x000fe200078e0287 */
[----:B------:R-:W-:Y:S04]  /*2940*/  BSSY B1, `(.L_x_57) ;  /* 0x0000006000017945 */ /* 0x000fe80003800000 */
[----:B------:R0:W-:Y:S01]  /*2950*/  @!P5 STG.E.U8 desc[UR36][R128.64+0x11], R81 ;  /* 0x000011518000d986 */ /* 0x0001e2000c101124 */
[----:B------:R-:W-:Y:S05]  /*2960*/  @P2 BRA `(.L_x_58) ;  /* 0x00000000000c2947 */ /* 0x000fea0003800000 */
[----:B--2---:R-:W2:Y:S02]  /*2970*/  LDG.E.U8 R125, desc[UR36][R132.64+0x10] ;  /* 0x00001024847d7981 */ /* 0x004ea4000c1e1100 */
[----:B--2---:R-:W-:-:S05]  /*2980*/  PRMT R135, R125, 0x8880, RZ ;  /* 0x000088807d877816 */ /* 0x004fca00000000ff */
[----:B------:R-:W-:-:S07]  /*2990*/  IMAD R135, R135, R124, RZ ;  /* 0x0000007c87877224 */ /* 0x000fce00078e02ff */
.L_x_58:
[----:B------:R-:W-:Y:S05]  /*29a0*/  BSYNC B1 ;  /* 0x0000000000017941 */ /* 0x000fea0003800000 */
.L_x_57:
        /* <DEDUP_REMOVED lines=11> */
.L_x_60:
[----:B------:R-:W-:Y:S05]  /*2a60*/  BSYNC B1 ;  /* 0x0000000000017941 */ /* 0x000fea0003800000 */
.L_x_59:
[----:B------:R-:W-:Y:S01]  /*2a70*/  @!P4 IMAD R83, R83, R122, R135 ;  /* 0x0000007a5353c224 */ /* 0x000fe200078e0287 */
[----:B------:R-:W-:Y:S04]  /*2a80*/  BSSY B1, `(.L_x_61) ;  /* 0x0000006000017945 */ /* 0x000fe80003800000 */
[----:B------:R0:W-:Y:S01]  /*2a90*/  @!P4 STG.E.U8 desc[UR36][R8.64+0x11], R83 ;  /* 0x000011530800c986 */ /* 0x0001e2000c101124 */
[----:B------:R-:W-:Y:S05]  /*2aa0*/  @P3 BRA `(.L_x_62) ;  /* 0x00000000000c3947 */ /* 0x000fea0003800000 */
[----:B--2---:R-:W2:Y:S02]  /*2ab0*/  LDG.E.U8 R125, desc[UR36][R120.64+0x18] ;  /* 0x00001824787d7981 */ /* 0x004ea4000c1e1100 */
[----:B--2---:R-:W-:-:S05]  /*2ac0*/  PRMT R135, R125, 0x8880, RZ ;  /* 0x000088807d877816 */ /* 0x004fca00000000ff */
[----:B------:R-:W-:-:S07]  /*2ad0*/  IMAD R135, R135, R124, RZ ;  /* 0x0000007c87877224 */ /* 0x000fce00078e02ff */
.L_x_62:
[----:B------:R-:W-:Y:S05]  /*2ae0*/  BSYNC B1 ;  /* 0x0000000000017941 */ /* 0x000fea0003800000 */
.L_x_61:
[----:B---3--:R-:W-:Y:S01]  /*2af0*/  @!P3 IMAD R73, R84, R122, R135 ;  /* 0x0000007a5449b224 */ /* 0x008fe200078e0287 */
[----:B------:R-:W-:Y:S04]  /*2b00*/  BSSY B1, `(.L_x_63) ;  /* 0x0000006000017945 */ /* 0x000fe80003800000 */
[----:B------:R3:W-:Y:S01]  /*2b10*/  @!P3 STG.E.U8 desc[UR36][R128.64+0x18], R73 ;  /* 0x000018498000b986 */ /* 0x0007e2000c101124 */
[----:B------:R-:W-:Y:S05]  /*2b20*/  @P5 BRA `(.L_x_64) ;  /* 0x00000000000c5947 */ /* 0x000fea0003800000 */
[----:B--2---:R-:W2:Y:S02]  /*2b30*/  LDG.E.U8 R125, desc[UR36][R120.64+0x19] ;  /* 0x00001924787d7981 */ /* 0x004ea4000c1e1100 */
[----:B--2---:R-:W-:-:S05]  /*2b40*/  PRMT R135, R125, 0x8880, RZ ;  /* 0x000088807d877816 */ /* 0x004fca00000000ff */
[----:B------:R-:W-:-:S07]  /*2b50*/  IMAD R135, R135, R124, RZ ;  /* 0x0000007c87877224 */ /* 0x000fce00078e02ff */
.L_x_64:
[----:B------:R-:W-:Y:S05]  /*2b60*/  BSYNC B1 ;  /* 0x0000000000017941 */ /* 0x000fea0003800000 */
.L_x_63:
[----:B------:R-:W-:Y:S01]  /*2b70*/  @!P5 IMAD R85, R85, R122, R135 ;  /* 0x0000007a5555d224 */ /* 0x000fe200078e0287 */
[----:B------:R-:W-:Y:S04]  /*2b80*/  BSSY B1, `(.L_x_65) ;  /* 0x0000006000017945 */ /* 0x000fe80003800000 */
[----:B------:R0:W-:Y:S01]  /*2b90*/  @!P5 STG.E.U8 desc[UR36][R128.64+0x19], R85 ;  /* 0x000019558000d986 */ /* 0x0001e2000c101124 */
[----:B------:R-:W-:Y:S05]  /*2ba0*/  @P2 BRA `(.L_x_66) ;  /* 0x00000000000c2947 */ /* 0x000fea0003800000 */
[----:B--2---:R-:W2:Y:S02]  /*2bb0*/  LDG.E.U8 R125, desc[UR36][R132.64+0x18] ;  /* 0x00001824847d7981 */ /* 0x004ea4000c1e1100 */
[----:B--2---:R-:W-:-:S05]  /*2bc0*/  PRMT R135, R125, 0x8880, RZ ;  /* 0x000088807d877816 */ /* 0x004fca00000000ff */
[----:B------:R-:W-:-:S07]  /*2bd0*/  IMAD R135, R135, R124, RZ ;  /* 0x0000007c87877224 */ /* 0x000fce00078e02ff */
.L_x_66:
[----:B------:R-:W-:Y:S05]  /*2be0*/  BSYNC B1 ;  /* 0x0000000000017941 */ /* 0x000fea0003800000 */
.L_x_65:
        /* <DEDUP_REMOVED lines=11> */
.L_x_68:
[----:B------:R-:W-:Y:S05]  /*2ca0*/  BSYNC B1 ;  /* 0x0000000000017941 */ /* 0x000fea0003800000 */
.L_x_67:
[----:B------:R-:W-:Y:S01]  /*2cb0*/  @!P4 IMAD R87, R87, R122, R135 ;  /* 0x0000007a5757c224 */ /* 0x000fe200078e0287 */
[----:B------:R-:W-:Y:S04]  /*2cc0*/  BSSY B1, `(.L_x_69) ;  /* 0x0000006000017945 */ /* 0x000fe80003800000 */
[----:B------:R0:W-:Y:S01]  /*2cd0*/  @!P4 STG.E.U8 desc[UR36][R8.64+0x19], R87 ;  /* 0x000019570800c986 */ /* 0x0001e2000c101124 */
[----:B------:R-:W-:Y:S05]  /*2ce0*/  @P3 BRA `(.L_x_70) ;  /* 0x00000000000c3947 */ /* 0x000fea0003800000 */
[----:B--2---:R-:W2:Y:S02]  /*2cf0*/  LDG.E.U8 R125, desc[UR36][R120.64+0x20] ;  /* 0x00002024787d7981 */ /* 0x004ea4000c1e1100 */
[----:B--2---:R-:W-:-:S05]  /*2d00*/  PRMT R135, R125, 0x8880, RZ ;  /* 0x000088807d877816 */ /* 0x004fca00000000ff */
[----:B------:R-:W-:-:S07]  /*2d10*/  IMAD R135, R135, R124, RZ ;  /* 0x0000007c87877224 */ /* 0x000fce00078e02ff */
.L_x_70:
[----:B------:R-:W-:Y:S05]  /*2d20*/  BSYNC B1 ;  /* 0x0000000000017941 */ /* 0x000fea0003800000 */
.L_x_69:
[----:B---3--:R-:W-:Y:S01]  /*2d30*/  @!P3 IMAD R73, R88, R122, R135 ;  /* 0x0000007a5849b224 */ /* 0x008fe200078e0287 */
[----:B------:R-:W-:Y:S04]  /*2d40*/  BSSY B1, `(.L_x_71) ;  /* 0x0000006000017945 */ /* 0x000fe80003800000 */
[----:B------:R3:W-:Y:S01]  /*2d50*/  @!P3 STG.E.U8 desc[UR36][R128.64+0x20], R73 ;  /* 0x000020498000b986 */ /* 0x0007e2000c101124 */
[----:B------:R-:W-:Y:S05]  /*2d60*/  @P5 BRA `(.L_x_72) ;  /* 0x00000000000c5947 */ /* 0x000fea0003800000 */
[----:B--2---:R-:W2:Y:S02]  /*2d70*/  LDG.E.U8 R125, desc[UR36][R120.64+0x21] ;  /* 0x00002124787d7981 */ /* 0x004ea4000c1e1100 */
[----:B--2---:R-:W-:-:S05]  /*2d80*/  PRMT R135, R125, 0x8880, RZ ;  /* 0x000088807d877816 */ /* 0x004fca00000000ff */
[----:B------:R-:W-:-:S07]  /*2d90*/  IMAD R135, R135, R124, RZ ;  /* 0x0000007c87877224 */ /* 0x000fce00078e02ff */
.L_x_72:
[----:B------:R-:W-:Y:S05]  /*2da0*/  BSYNC B1 ;  /* 0x0000000000017941 */ /* 0x000fea0003800000 */
.L_x_71:
[----:B------:R-:W-:Y:S01]  /*2db0*/  @!P5 IMAD R89, R89, R122, R135 ;  /* 0x0000007a5959d224 */ /* 0x000fe200078e0287 */
[----:B------:R-:W-:Y:S04]  /*2dc0*/  BSSY B1, `(.L_x_73) ;  /* 0x0000006000017945 */ /* 0x000fe80003800000 */
[----:B------:R0:W-:Y:S01]  /*2dd0*/  @!P5 STG.E.U8 desc[UR36][R128.64+0x21], R89 ;  /* 0x000021598000d986 */ /* 0x0001e2000c101124 */
[----:B------:R-:W-:Y:S05]  /*2de0*/  @P2 BRA `(.L_x_74) ;  /* 0x00000000000c2947 */ /* 0x000fea0003800000 */
[----:B--2---:R-:W2:Y:S02]  /*2df0*/  LDG.E.U8 R125, desc[UR36][R132.64+0x20] ;  /* 0x00002024847d7981 */ /* 0x004ea4000c1e1100 */
[----:B--2---:R-:W-:-:S05]  /*2e00*/  PRMT R135, R125, 0x8880, RZ ;  /* 0x000088807d877816 */ /* 0x004fca00000000ff */
[----:B------:R-:W-:-:S07]  /*2e10*/  IMAD R135, R135, R124, RZ ;  /* 0x0000007c87877224 */ /* 0x000fce00078e02ff */
.L_x_74:
[----:B------:R-:W-:Y:S05]  /*2e20*/  BSYNC B1 ;  /* 0x0000000000017941 */ /* 0x000fea0003800000 */
.L_x_73:
        /* <DEDUP_REMOVED lines=11> */
.L_x_76:
[----:B------:R-:W-:Y:S05]  /*2ee0*/  BSYNC B1 ;  /* 0x0000000000017941 */ /* 0x000fea0003800000 */
.L_x_75:
[----:B------:R-:W-:Y:S01]  /*2ef0*/  @!P4 IMAD R91, R91, R122, R135 ;  /* 0x0000007a5b5bc224 */ /* 0x000fe200078e0287 */
[----:B------:R-:W-:Y:S04]  /*2f00*/  BSSY B1, `(.L_x_77) ;  /* 0x0000006000017945 */ /* 0x000fe80003800000 */
[----:B------:R0:W-:Y:S01]  /*2f10*/  @!P4 STG.E.U8 desc[UR36][R8.64+0x21], R91 ;  /* 0x0000215b0800c986 */ /* 0x0001e2000c101124 */
[----:B------:R-:W-:Y:S05]  /*2f20*/  @P3 BRA `(.L_x_78) ;  /* 0x00000000000c3947 */ /* 0x000fea0003800000 */
[----:B--2---:R-:W2:Y:S02]  /*2f30*/  LDG.E.U8 R125, desc[UR36][R120.64+0x28] ;  /* 0x00002824787d7981 */ /* 0x004ea4000c1e1100 */
[----:B--2---:R-:W-:-:S05]  /*2f40*/  PRMT R135, R125, 0x8880, RZ ;  /* 0x000088807d877816 */ /* 0x004fca00000000ff */
[----:B------:R-:W-:-:S07]  /*2f50*/  IMAD R135, R135, R124, RZ ;  /* 0x0000007c87877224 */ /* 0x000fce00078e02ff */
.L_x_78:
[----:B------:R-:W-:Y:S05]  /*2f60*/  BSYNC B1 ;  /* 0x0000000000017941 */ /* 0x000fea0003800000 */
.L_x_77:
[----:B---3--:R-:W-:Y:S01]  /*2f70*/  @!P3 IMAD R73, R92, R122, R135 ;  /* 0x0000007a5c49b224 */ /* 0x008fe200078e0287 */
[----:B------:R-:W-:Y:S04]  /*2f80*/  BSSY B1, `(.L_x_79) ;  /* 0x0000006000017945 */ /* 0x000fe80003800000 */
[----:B------:R3:W-:Y:S01]  /*2f90*/  @!P3 STG.E.U8 desc[UR36][R128.64+0x28], R73 ;  /* 0x000028498000b986 */ /* 0x0007e2000c101124 */
[----:B------:R-:W-:Y:S05]  /*2fa0*/  @P5 BRA `(.L_x_80) ;  /* 0x00000000000c5947 */ /* 0x000fea0003800000 */
[----:B--2---:R-:W2:Y:S02]  /*2fb0*/  LDG.E.U8 R125, desc[UR36][R120.64+0x29] ;  /* 0x00002924787d7981 */ /* 0x004ea4000c1e1100 */
[----:B--2---:R-:W-:-:S05]  /*2fc0*/  PRMT R135, R125, 0x8880, RZ ;  /* 0x000088807d877816 */ /* 0x004fca00000000ff */
[----:B------:R-:W-:-:S07]  /*2fd0*/  IMAD R135, R135, R124, RZ ;  /* 0x0000007c87877224 */ /* 0x000fce00078e02ff */
.L_x_80:
[----:B------:R-:W-:Y:S05]  /*2fe0*/  BSYNC B1 ;  /* 0x0000000000017941 */ /* 0x000fea0003800000 */
.L_x_79:
[----:B------:R-:W-:Y:S01]  /*2ff0*/  @!P5 IMAD R93, R93, R122, R135 ;  /* 0x0000007a5d5dd224 */ /* 0x000fe200078e0287 */
[----:B------:R-:W-:Y:S04]  /*3000*/  BSSY B1, `(.L_x_81) ;  /* 0x0000006000017945 */ /* 0x000fe80003800000 */
[----:B------:R0:W-:Y:S01]  /*3010*/  @!P5 STG.E.U8 desc[UR36][R128.64+0x29], R93 ;  /* 0x0000295d8000d986 */ /* 0x0001e2000c101124 */
[----:B------:R-:W-:Y:S05]  /*3020*/  @P2 BRA `(.L_x_82) ;  /* 0x00000000000c2947 */ /* 0x000fea0003800000 */
[----:B--2---:R-:W2:Y:S02]  /*3030*/  LDG.E.U8 R125, desc[UR36][R132.64+0x28] ;  /* 0x00002824847d7981 */ /* 0x004ea4000c1e1100 */
[----:B--2---:R-:W-:-:S05]  /*3040*/  PRMT R135, R125, 0x8880, RZ ;  /* 0x000088807d877816 */ /* 0x004fca00000000ff */
[----:B------:R-:W-:-:S07]  /*3050*/  IMAD R135, R135, R124, RZ ;  /* 0x0000007c87877224 */ /* 0x000fce00078e02ff */
.L_x_82:
[----:B------:R-:W-:Y:S05]  /*3060*/  BSYNC B1 ;  /* 0x0000000000017941 */ /* 0x000fea0003800000 */
.L_x_81:
        /* <DEDUP_REMOVED lines=11> */
.L_x_84:
[----:B------:R-:W-:Y:S05]  /*3120*/  BSYNC B1 ;  /* 0x0000000000017941 */ /* 0x000fea0003800000 */
.L_x_83:
[----:B------:R-:W-:Y:S01]  /*3130*/  @!P4 IMAD R95, R95, R122, R135 ;  /* 0x0000007a5f5fc224 */ /* 0x000fe200078e0287 */
[----:B------:R-:W-:Y:S04]  /*3140*/  BSSY B1, `(.L_x_85) ;  /* 0x0000006000017945 */ /* 0x000fe80003800000 */
[----:B------:R0:W-:Y:S01]  /*3150*/  @!P4 STG.E.U8 desc[UR36][R8.64+0x29], R95 ;  /* 0x0000295f0800c986 */ /* 0x0001e2000c101124 */
[----:B------:R-:W-:Y:S05]  /*3160*/  @P3 BRA `(.L_x_86) ;  /* 0x00000000000c3947 */ /* 0x000fea0003800000 */
[----:B--2---:R-:W2:Y:S02]  /*3170*/  LDG.E.U8 R125, desc[UR36][R120.64+0x30] ;  /* 0x00003024787d7981 */ /* 0x004ea4000c1e1100 */
[----:B--2---:R-:W-:-:S05]  /*3180*/  PRMT R135, R125, 0x8880, RZ ;  /* 0x000088807d877816 */ /* 0x004fca00000000ff */
[----:B------:R-:W-:-:S07]  /*3190*/  IMAD R135, R135, R124, RZ ;  /* 0x0000007c87877224 */ /* 0x000fce00078e02ff */
.L_x_86:
[----:B------:R-:W-:Y:S05]  /*31a0*/  BSYNC B1 ;  /* 0x0000000000017941 */ /* 0x000fea0003800000 */
.L_x_85:
[----:B---3--:R-:W-:Y:S01]  /*31b0*/  @!P3 IMAD R73, R96, R122, R135 ;  /* 0x0000007a6049b224 */ /* 0x008fe200078e0287 */
[----:B------:R-:W-:Y:S04]  /*31c0*/  BSSY B1, `(.L_x_87) ;  /* 0x0000006000017945 */ /* 0x000fe80003800000 */
[----:B------:R3:W-:Y:S01]  /*31d0*/  @!P3 STG.E.U8 desc[UR36][R128.64+0x30], R73 ;  /* 0x000030498000b986 */ /* 0x0007e2000c101124 */
[----:B------:R-:W-:Y:S05]  /*31e0*/  @P5 BRA `(.L_x_88) ;  /* 0x00000000000c5947 */ /* 0x000fea0003800000 */
[----:B--2---:R-:W2:Y:S02]  /*31f0*/  LDG.E.U8 R125, desc[UR36][R120.64+0x31] ;  /* 0x00003124787d7981 */ /* 0x004ea4000c1e1100 */
[----:B--2---:R-:W-:-:S05]  /*3200*/  PRMT R135, R125, 0x8880, RZ ;  /* 0x000088807d877816 */ /* 0x004fca00000000ff */
[----:B------:R-:W-:-:S07]  /*3210*/  IMAD R135, R135, R124, RZ ;  /* 0x0000007c87877224 */ /* 0x000fce00078e02ff */
.L_x_88:
[----:B------:R-:W-:Y:S05]  /*3220*/  BSYNC B1 ;  /* 0x0000000000017941 */ /* 0x000fea0003800000 */
.L_x_87:
[----:B------:R-:W-:Y:S01]  /*3230*/  @!P5 IMAD R97, R97, R122, R135 ;  /* 0x0000007a6161d224 */ /* 0x000fe200078e0287 */
[----:B------:R-:W-:Y:S04]  /*3240*/  BSSY B1, `(.L_x_89) ;  /* 0x0000006000017945 */ /* 0x000fe80003800000 */
[----:B------:R0:W-:Y:S01]  /*3250*/  @!P5 STG.E.U8 desc[UR36][R128.64+0x31], R97 ;  /* 0x000031618000d986 */ /* 0x0001e2000c101124 */
[----:B------:R-:W-:Y:S05]  /*3260*/  @P2 BRA `(.L_x_90) ;  /* 0x00000000000c2947 */ /* 0x000fea0003800000 */
[----:B--2---:R-:W2:Y:S02]  /*3270*/  LDG.E.U8 R125, desc[UR36][R132.64+0x30] ;  /* 0x00003024847d7981 */ /* 0x004ea4000c1e1100 */
[----:B--2---:R-:W-:-:S05]  /*3280*/  PRMT R135, R125, 0x8880, RZ ;  /* 0x000088807d877816 */ /* 0x004fca00000000ff */
[----:B------:R-:W-:-:S07]  /*3290*/  IMAD R135, R135, R124, RZ ;  /* 0x0000007c87877224 */ /* 0x000fce00078e02ff */
.L_x_90:
[----:B------:R-:W-:Y:S05]  /*32a0*/  BSYNC B1 ;  /* 0x0000000000017941 */ /* 0x000fea0003800000 */
.L_x_89:
        /* <DEDUP_REMOVED lines=11> */
.L_x_92:
[----:B------:R-:W-:Y:S05]  /*3360*/  BSYNC B1 ;  /* 0x0000000000017941 */ /* 0x000fea0003800000 */
.L_x_91:
[----:B------:R-:W-:Y:S01]  /*3370*/  @!P4 IMAD R99, R99, R122, R135 ;  /* 0x0000007a6363c224 */ /* 0x000fe200078e0287 */
[----:B------:R-:W-:Y:S04]  /*3380*/  BSSY B1, `(.L_x_93) ;  /* 0x0000006000017945 */ /* 0x000fe80003800000 */
[----:B------:R0:W-:Y:S01]  /*3390*/  @!P4 STG.E.U8 desc[UR36][R8.64+0x31], R99 ;  /* 0x000031630800c986 */ /* 0x0001e2000c101124 */
[----:B------:R-:W-:Y:S05]  /*33a0*/  @P3 BRA `(.L_x_94) ;  /* 0x00000000000c3947 */ /* 0x000fea0003800000 */
[----:B--2---:R-:W2:Y:S02]  /*33b0*/  LDG.E.U8 R125, desc[UR36][R120.64+0x38] ;  /* 0x00003824787d7981 */ /* 0x004ea4000c1e1100 */
[----:B--2---:R-:W-:-:S05]  /*33c0*/  PRMT R135, R125, 0x8880, RZ ;  /* 0x000088807d877816 */ /* 0x004fca00000000ff */
[----:B------:R-:W-:-:S07]  /*33d0*/  IMAD R135, R135, R124, RZ ;  /* 0x0000007c87877224 */ /* 0x000fce00078e02ff */
.L_x_94:
[----:B------:R-:W-:Y:S05]  /*33e0*/  BSYNC B1 ;  /* 0x0000000000017941 */ /* 0x000fea0003800000 */
.L_x_93:
[----:B---3--:R-:W-:Y:S01]  /*33f0*/  @!P3 IMAD R73, R100, R122, R135 ;  /* 0x0000007a6449b224 */ /* 0x008fe200078e0287 */
[----:B------:R-:W-:Y:S04]  /*3400*/  BSSY B1, `(.L_x_95) ;  /* 0x0000006000017945 */ /* 0x000fe80003800000 */
[----:B------:R3:W-:Y:S01]  /*3410*/  @!P3 STG.E.U8 desc[UR36][R128.64+0x38], R73 ;  /* 0x000038498000b986 */ /* 0x0007e2000c101124 */
[----:B------:R-:W-:Y:S05]  /*3420*/  @P5 BRA `(.L_x_96) ;  /* 0x00000000000c5947 */ /* 0x000fea0003800000 */
[----:B--2---:R-:W2:Y:S02]  /*3430*/  LDG.E.U8 R125, desc[UR36][R120.64+0x39] ;  /* 0x00003924787d7981 */ /* 0x004ea4000c1e1100 */
[----:B--2---:R-:W-:-:S05]  /*3440*/  PRMT R135, R125, 0x8880, RZ ;  /* 0x000088807d877816 */ /* 0x004fca00000000ff */
[----:B------:R-:W-:-:S07]  /*3450*/  IMAD R135, R135, R124, RZ ;  /* 0x0000007c87877224 */ /* 0x000fce00078e02ff */
.L_x_96:
[----:B------:R-:W-:Y:S05]  /*3460*/  BSYNC B1 ;  /* 0x0000000000017941 */ /* 0x000fea0003800000 */
.L_x_95:
[----:B------:R-:W-:Y:S01]  /*3470*/  @!P5 IMAD R101, R101, R122, R135 ;  /* 0x0000007a6565d224 */ /* 0x000fe200078e0287 */
[----:B------:R-:W-:Y:S04]  /*3480*/  BSSY B1, `(.L_x_97) ;  /* 0x0000006000017945 */ /* 0x000fe80003800000 */
[----:B------:R0:W-:Y:S01]  /*3490*/  @!P5 STG.E.U8 desc[UR36][R128.64+0x39], R101 ;  /* 0x000039658000d986 */ /* 0x0001e2000c101124 */
[----:B------:R-:W-:Y:S05]  /*34a0*/  @P2 BRA `(.L_x_98) ;  /* 0x00000000000c2947 */ /* 0x000fea0003800000 */
[----:B--2---:R-:W2:Y:S02]  /*34b0*/  LDG.E.U8 R125, desc[UR36][R132.64+0x38] ;  /* 0x00003824847d7981 */ /* 0x004ea4000c1e1100 */
[----:B--2---:R-:W-:-:S05]  /*34c0*/  PRMT R135, R125, 0x8880, RZ ;  /* 0x000088807d877816 */ /* 0x004fca00000000ff */
[----:B------:R-:W-:-:S07]  /*34d0*/  IMAD R135, R135, R124, RZ ;  /* 0x0000007c87877224 */ /* 0x000fce00078e02ff */
.L_x_98:
[----:B------:R-:W-:Y:S05]  /*34e0*/  BSYNC B1 ;  /* 0x0000000000017941 */ /* 0x000fea0003800000 */
.L_x_97:
        /* <DEDUP_REMOVED lines=11> */
.L_x_100:
[----:B------:R-:W-:Y:S05]  /*35a0*/  BSYNC B1 ;  /* 0x0000000000017941 */ /* 0x000fea0003800000 */
.L_x_99:
[----:B------:R-:W-:Y:S01]  /*35b0*/  @!P4 IMAD R103, R103, R122, R135 ;  /* 0x0000007a6767c224 */ /* 0x000fe200078e0287 */
[----:B------:R-:W-:Y:S04]  /*35c0*/  BSSY B1, `(.L_x_101) ;  /* 0x0000006000017945 */ /* 0x000fe80003800000 */
[----:B------:R0:W-:Y:S01]  /*35d0*/  @!P4 STG.E.U8 desc[UR36][R8.64+0x39], R103 ;  /* 0x000039670800c986 */ /* 0x0001e2000c101124 */
[----:B------:R-:W-:Y:S05]  /*35e0*/  @P3 BRA `(.L_x_102) ;  /* 0x00000000000c3947 */ /* 0x000fea0003800000 */
[----:B--2---:R-:W2:Y:S02]  /*35f0*/  LDG.E.U8 R125, desc[UR36][R120.64+0x40] ;  /* 0x00004024787d7981 */ /* 0x004ea4000c1e1100 */
[----:B--2---:R-:W-:-:S05]  /*3600*/  PRMT R135, R125, 0x8880, RZ ;  /* 0x000088807d877816 */ /* 0x004fca00000000ff */
[----:B------:R-:W-:-:S07]  /*3610*/  IMAD R135, R135, R124, RZ ;  /* 0x0000007c87877224 */ /* 0x000fce00078e02ff */
.L_x_102:
[----:B------:R-:W-:Y:S05]  /*3620*/  BSYNC B1 ;  /* 0x0000000000017941 */ /* 0x000fea0003800000 */
.L_x_101:
[----:B---3--:R-:W-:Y:S01]  /*3630*/  @!P3 IMAD R73, R104, R122, R135 ;  /* 0x0000007a6849b224 */ /* 0x008fe200078e0287 */
[----:B------:R-:W-:Y:S04]  /*3640*/  BSSY B1, `(.L_x_103) ;  /* 0x0000006000017945 */ /* 0x000fe80003800000 */
[----:B------:R3:W-:Y:S01]  /*3650*/  @!P3 STG.E.U8 desc[UR36][R128.64+0x40], R73 ;  /* 0x000040498000b986 */ /* 0x0007e2000c101124 */
[----:B------:R-:W-:Y:S05]  /*3660*/  @P5 BRA `(.L_x_104) ;  /* 0x00000000000c5947 */ /* 0x000fea0003800000 */
[----:B--2---:R-:W2:Y:S02]  /*3670*/  LDG.E.U8 R125, desc[UR36][R120.64+0x41] ;  /* 0x00004124787d7981 */ /* 0x004ea4000c1e1100 */
[----:B--2---:R-:W-:-:S05]  /*3680*/  PRMT R135, R125, 0x8880, RZ ;  /* 0x000088807d877816 */ /* 0x004fca00000000ff */
[----:B------:R-:W-:-:S07]  /*3690*/  IMAD R135, R135, R124, RZ ;  /* 0x0000007c87877224 */ /* 0x000fce00078e02ff */
.L_x_104:
[----:B------:R-:W-:Y:S05]  /*36a0*/  BSYNC B1 ;  /* 0x0000000000017941 */ /* 0x000fea0003800000 */
.L_x_103:
[----:B------:R-:W-:Y:S01]  /*36b0*/  @!P5 IMAD R105, R105, R122, R135 ;  /* 0x0000007a6969d224 */ /* 0x000fe200078e0287 */
[----:B------:R-:W-:Y:S04]  /*36c0*/  BSSY B1, `(.L_x_105) ;  /* 0x0000006000017945 */ /* 0x000fe80003800000 */
[----:B------:R0:W-:Y:S01]  /*36d0*/  @!P5 STG.E.U8 desc[UR36][R128.64+0x41], R105 ;  /* 0x000041698000d986 */ /* 0x0001e2000c101124 */
[----:B------:R-:W-:Y:S05]  /*36e0*/  @P2 BRA `(.L_x_106) ;  /* 0x00000000000c2947 */ /* 0x000fea0003800000 */
[----:B--2---:R-:W2:Y:S02]  /*36f0*/  LDG.E.U8 R125, desc[UR36][R132.64+0x40] ;  /* 0x00004024847d7981 */ /* 0x004ea4000c1e1100 */
[----:B--2---:R-:W-:-:S05]  /*3700*/  PRMT R135, R125, 0x8880, RZ ;  /* 0x000088807d877816 */ /* 0x004fca00000000ff */
[----:B------:R-:W-:-:S07]  /*3710*/  IMAD R135, R135, R124, RZ ;  /* 0x0000007c87877224 */ /* 0x000fce00078e02ff */
.L_x_106:
[----:B------:R-:W-:Y:S05]  /*3720*/  BSYNC B1 ;  /* 0x0000000000017941 */ /* 0x000fea0003800000 */
.L_x_105:
        /* <DEDUP_REMOVED lines=11> */
.L_x_108:
[----:B------:R-:W-:Y:S05]  /*37e0*/  BSYNC B1 ;  /* 0x0000000000017941 */ /* 0x000fea0003800000 */
.L_x_107:
[----:B------:R-:W-:Y:S01]  /*37f0*/  @!P4 IMAD R107, R107, R122, R135 ;  /* 0x0000007a6b6bc224 */ /* 0x000fe200078e0287 */
[----:B------:R-:W-:Y:S04]  /*3800*/  BSSY B1, `(.L_x_109) ;  /* 0x0000006000017945 */ /* 0x000fe80003800000 */
[----:B------:R0:W-:Y:S01]  /*3810*/  @!P4 STG.E.U8 desc[UR36][R8.64+0x41], R107 ;  /* 0x0000416b0800c986 */ /* 0x0001e2000c101124 */
[----:B------:R-:W-:Y:S05]  /*3820*/  @P3 BRA `(.L_x_110) ;  /* 0x00000000000c3947 */ /* 0x000fea0003800000 */
[----:B--2---:R-:W2:Y:S02]  /*3830*/  LDG.E.U8 R125, desc[UR36][R120.64+0x48] ;  /* 0x00004824787d7981 */ /* 0x004ea4000c1e1100 */
[----:B--2---:R-:W-:-:S05]  /*3840*/  PRMT R135, R125, 0x8880, RZ ;  /* 0x000088807d877816 */ /* 0x004fca00000000ff */
[----:B------:R-:W-:-:S07]  /*3850*/  IMAD R135, R135, R124, RZ ;  /* 0x0000007c87877224 */ /* 0x000fce00078e02ff */
.L_x_110:
[----:B------:R-:W-:Y:S05]  /*3860*/  BSYNC B1 ;  /* 0x0000000000017941 */ /* 0x000fea0003800000 */
.L_x_109:
[----:B---3--:R-:W-:Y:S01]  /*3870*/  @!P3 IMAD R73, R108, R122, R135 ;  /* 0x0000007a6c49b224 */ /* 0x008fe200078e0287 */
[----:B------:R-:W-:Y:S04]  /*3880*/  BSSY B1, `(.L_x_111) ;  /* 0x0000006000017945 */ /* 0x000fe80003800000 */
[----:B------:R3:W-:Y:S01]  /*3890*/  @!P3 STG.E.U8 desc[UR36][R128.64+0x48], R73 ;  /* 0x000048498000b986 */ /* 0x0007e2000c101124 */
[----:B------:R-:W-:Y:S05]  /*38a0*/  @P5 BRA `(.L_x_112) ;  /* 0x00000000000c5947 */ /* 0x000fea0003800000 */
[----:B--2---:R-:W2:Y:S02]  /*38b0*/  LDG.E.U8 R125, desc[UR36][R120.64+0x49] ;  /* 0x00004924787d7981 */ /* 0x004ea4000c1e1100 */
[----:B--2---:R-:W-:-:S05]  /*38c0*/  PRMT R135, R125, 0x8880, RZ ;  /* 0x000088807d877816 */ /* 0x004fca00000000ff */
[----:B------:R-:W-:-:S07]  /*38d0*/  IMAD R135, R135, R124, RZ ;  /* 0x0000007c87877224 */ /* 0x000fce00078e02ff */
.L_x_112:
[----:B------:R-:W-:Y:S05]  /*38e0*/  BSYNC B1 ;  /* 0x0000000000017941 */ /* 0x000fea0003800000 */
.L_x_111:
[----:B------:R-:W-:Y:S01]  /*38f0*/  @!P5 IMAD R109, R109, R122, R135 ;  /* 0x0000007a6d6dd224 */ /* 0x000fe200078e0287 */
[----:B------:R-:W-:Y:S04]  /*3900*/  BSSY B1, `(.L_x_113) ;  /* 0x0000006000017945 */ /* 0x000fe80003800000 */
[----:B------:R0:W-:Y:S01]  /*3910*/  @!P5 STG.E.U8 desc[UR36][R128.64+0x49], R109 ;  /* 0x0000496d8000d986 */ /* 0x0001e2000c101124 */
[----:B------:R-:W-:Y:S05]  /*3920*/  @P2 BRA `(.L_x_114) ;  /* 0x00000000000c2947 */ /* 0x000fea0003800000 */
[----:B--2---:R-:W2:Y:S02]  /*3930*/  LDG.E.U8 R125, desc[UR36][R132.64+0x48] ;  /* 0x00004824847d7981 */ /* 0x004ea4000c1e1100 */
[----:B--2---:R-:W-:-:S05]  /*3940*/  PRMT R135, R125, 0x8880, RZ ;  /* 0x000088807d877816 */ /* 0x004fca00000000ff */
[----:B------:R-:W-:-:S07]  /*3950*/  IMAD R135, R135, R124, RZ ;  /* 0x0000007c87877224 */ /* 0x000fce00078e02ff */
.L_x_114:
[----:B------:R-:W-:Y:S05]  /*3960*/  BSYNC B1 ;  /* 0x0000000000017941 */ /* 0x000fea0003800000 */
.L_x_113:
        /* <DEDUP_REMOVED lines=11> */
.L_x_116:
[----:B------:R-:W-:Y:S05]  /*3a20*/  BSYNC B1 ;  /* 0x0000000000017941 */ /* 0x000fea0003800000 */
.L_x_115:
[----:B------:R-:W-:Y:S01]  /*3a30*/  @!P4 IMAD R111, R111, R122, R135 ;  /* 0x0000007a6f6fc224 */ /* 0x000fe200078e0287 */
[----:B------:R-:W-:Y:S04]  /*3a40*/  BSSY B1, `(.L_x_117) ;  /* 0x0000006000017945 */ /* 0x000fe80003800000 */
[----:B------:R0:W-:Y:S01]  /*3a50*/  @!P4 STG.E.U8 desc[UR36][R8.64+0x49], R111 ;  /* 0x0000496f0800c986 */ /* 0x0001e2000c101124 */
[----:B------:R-:W-:Y:S05]  /*3a60*/  @P3 BRA `(.L_x_118) ;  /* 0x00000000000c3947 */ /* 0x000fea0003800000 */
[----:B--2---:R-:W2:Y:S02]  /*3a70*/  LDG.E.U8 R125, desc[UR36][R120.64+0x50] ;  /* 0x00005024787d7981 */ /* 0x004ea4000c1e1100 */
[----:B--2---:R-:W-:-:S05]  /*3a80*/  PRMT R135, R125, 0x8880, RZ ;  /* 0x000088807d877816 */ /* 0x004fca00000000ff */
[----:B------:R-:W-:-:S07]  /*3a90*/  IMAD R135, R135, R124, RZ ;  /* 0x0000007c87877224 */ /* 0x000fce00078e02ff */
.L_x_118:
[----:B------:R-:W-:Y:S05]  /*3aa0*/  BSYNC B1 ;  /* 0x0000000000017941 */ /* 0x000fea0003800000 */
.L_x_117:
[----:B---3--:R-:W-:Y:S01]  /*3ab0*/  @!P3 IMAD R73, R112, R122, R135 ;  /* 0x0000007a7049b224 */ /* 0x008fe200078e0287 */
[----:B------:R-:W-:Y:S04]  /*3ac0*/  BSSY B1, `(.L_x_119) ;  /* 0x0000006000017945 */ /* 0x000fe80003800000 */
[----:B------:R3:W-:Y:S01]  /*3ad0*/  @!P3 STG.E.U8 desc[UR36][R128.64+0x50], R73 ;  /* 0x000050498000b986 */ /* 0x0007e2000c101124 */
[----:B------:R-:W-:Y:S05]  /*3ae0*/  @P5 BRA `(.L_x_120) ;  /* 0x00000000000c5947 */ /* 0x000fea0003800000 */
[----:B--2---:R-:W2:Y:S02]  /*3af0*/  LDG.E.U8 R125, desc[UR36][R120.64+0x51] ;  /* 0x00005124787d7981 */ /* 0x004ea4000c1e1100 */
[----:B--2---:R-:W-:-:S05]  /*3b00*/  PRMT R135, R125, 0x8880, RZ ;  /* 0x000088807d877816 */ /* 0x004fca00000000ff */
[----:B------:R-:W-:-:S07]  /*3b10*/  IMAD R135, R135, R124, RZ ;  /* 0x0000007c87877224 */ /* 0x000fce00078e02ff */
.L_x_120:
[----:B------:R-:W-:Y:S05]  /*3b20*/  BSYNC B1 ;  /* 0x0000000000017941 */ /* 0x000fea0003800000 */
.L_x_119:
[----:B------:R-:W-:Y:S01]  /*3b30*/  @!P5 IMAD R113, R113, R122, R135 ;  /* 0x0000007a7171d224 */ /* 0x000fe200078e0287 */
[----:B------:R-:W-:Y:S04]  /*3b40*/  BSSY B1, `(.L_x_121) ;  /* 0x0000006000017945 */ /* 0x000fe80003800000 */
[----:B------:R0:W-:Y:S01]  /*3b50*/  @!P5 STG.E.U8 desc[UR36][R128.64+0x51], R113 ;  /* 0x000051718000d986 */ /* 0x0001e2000c101124 */
[----:B------:R-:W-:Y:S05]  /*3b60*/  @P2 BRA `(.L_x_122) ;  /* 0x00000000000c2947 */ /* 0x000fea0003800000 */
[----:B--2---:R-:W2:Y:S02]  /*3b70*/  LDG.E.U8 R125, desc[UR36][R132.64+0x50] ;  /* 0x00005024847d7981 */ /* 0x004ea4000c1e1100 */
[----:B--2---:R-:W-:-:S05]  /*3b80*/  PRMT R135, R125, 0x8880, RZ ;  /* 0x000088807d877816 */ /* 0x004fca00000000ff */
[----:B------:R-:W-:-:S07]  /*3b90*/  IMAD R135, R135, R124, RZ ;  /* 0x0000007c87877224 */ /* 0x000fce00078e02ff */
.L_x_122:
[----:B------:R-:W-:Y:S05]  /*3ba0*/  BSYNC B1 ;  /* 0x0000000000017941 */ /* 0x000fea0003800000 */
.L_x_121:
[C---:B------:R-:W-:Y:S01]  /*3bb0*/  ISETP.LT.OR P4, PT, R123.reuse, 0x52, !P1 ;  /* 0x000000527b00780c */ /* 0x040fe20004f81670 */
[----:B---3--:R-:W-:Y:S01]  /*3bc0*/  @!P2 IMAD R73, R114, R122, R135 ;  /* 0x0000007a7249a224 */ /* 0x008fe200078e0287 */
[----:B------:R-:W-:Y:S01]  /*3bd0*/  BSSY B1, `(.L_x_123) ;  /* 0x000000b000017945 */ /* 0x000fe20003800000 */
[C---:B------:R-:W-:Y:S02]  /*3be0*/  ISETP.LT.OR P3, PT, R123.reuse, 0x59, !P0 ;  /* 0x000000597b00780c */ /* 0x040fe40004761670 */
[----:B----4-:R-:W-:Y:S01]  /*3bf0*/  IADD3 R75, P5, R4, 0x80, RZ ;  /* 0x00000080044b7810 */ /* 0x010fe20007fbe0ff */
[----:B------:R3:W-:Y:S01]  /*3c00*/  @!P2 STG.E.U8 desc[UR36][R8.64+0x50], R73 ;  /* 0x000050490800a986 */ /* 0x0007e2000c101124 */
[C---:B------:R-:W-:Y:S02]  /*3c10*/  ISETP.LT.OR P2, PT, R123.reuse, 0x59, !P1 ;  /* 0x000000597b00780c */ /* 0x040fe40004f41670 */
[C---:B------:R-:W-:Y:S02]  /*3c20*/  ISETP.LT.OR P0, PT, R123.reuse, 0x5a, !P0 ;  /* 0x0000005a7b00780c */ /* 0x040fe40004701670 */
[----:B------:R-:W-:-:S02]  /*3c30*/  ISETP.LT.OR P1, PT, R123, 0x5a, !P1 ;  /* 0x0000005a7b00780c */ /* 0x000fc40004f21670 */
[----:B------:R-:W-:Y:S11]  /*3c40*/  @P4 BRA `(.L_x_124) ;  /* 0x00000000000c4947 */ /* 0x000ff60003800000 */
[----:B--2---:R-:W2:Y:S02]  /*3c50*/  LDG.E.U8 R125, desc[UR36][R132.64+0x51] ;  /* 0x00005124847d7981 */ /* 0x004ea4000c1e1100 */
[----:B--2---:R-:W-:-:S05]  /*3c60*/  PRMT R135, R125, 0x8880, RZ ;  /* 0x000088807d877816 */ /* 0x004fca00000000ff */
[----:B------:R-:W-:-:S07]  /*3c70*/  IMAD R135, R135, R124, RZ ;  /* 0x0000007c87877224 */ /* 0x000fce00078e02ff */
.L_x_124:
[----:B------:R-:W-:Y:S05]  /*3c80*/  BSYNC B1 ;  /* 0x0000000000017941 */ /* 0x000fea0003800000 */
.L_x_123:
[----:B------:R-:W-:Y:S01]  /*3c90*/  @!P4 IMAD R115, R115, R122, R135 ;  /* 0x0000007a7373c224 */ /* 0x000fe200078e0287 */
[----:B------:R-:W-:Y:S04]  /*3ca0*/  BSSY B1, `(.L_x_125) ;  /* 0x0000006000017945 */ /* 0x000fe80003800000 */
[----:B------:R4:W-:Y:S01]  /*3cb0*/  @!P4 STG.E.U8 desc[UR36][R8.64+0x51], R115 ;  /* 0x000051730800c986 */ /* 0x0009e2000c101124 */
[----:B------:R-:W-:Y:S05]  /*3cc0*/  @P3 BRA `(.L_x_126) ;  /* 0x00000000000c3947 */ /* 0x000fea0003800000 */
[----:B--2---:R-:W2:Y:S02]  /*3cd0*/  LDG.E.U8 R125, desc[UR36][R120.64+0x58] ;  /* 0x00005824787d7981 */ /* 0x004ea4000c1e1100 */
[----:B--2---:R-:W-:-:S05]  /*3ce0*/  PRMT R135, R125, 0x8880, RZ ;  /* 0x000088807d877816 */ /* 0x004fca00000000ff */
[----:B------:R-:W-:-:S07]  /*3cf0*/  IMAD R135, R135, R124, RZ ;  /* 0x0000007c87877224 */ /* 0x000fce00078e02ff */
.L_x_126:
[----:B------:R-:W-:Y:S05]  /*3d00*/  BSYNC B1 ;  /* 0x0000000000017941 */ /* 0x000fea0003800000 */
.L_x_125:
[----:B---3--:R-:W-:Y:S01]  /*3d10*/  @!P3 IMAD R73, R116, R122, R135 ;  /* 0x0000007a7449b224 */ /* 0x008fe200078e0287 */
[----:B------:R-:W-:Y:S01]  /*3d20*/  BSSY B1, `(.L_x_127) ;  /* 0x0000007000017945 */ /* 0x000fe20003800000 */
[----:B------:R-:W-:-:S03]  /*3d30*/  IMAD.X R5, RZ, RZ, R5, P5 ;  /* 0x000000ffff057224 */ /* 0x000fc600028e0605 */
[----:B------:R3:W-:Y:S01]  /*3d40*/  @!P3 STG.E.U8 desc[UR36][R128.64+0x58], R73 ;  /* 0x000058498000b986 */ /* 0x0007e2000c101124 */
[----:B------:R-:W-:Y:S05]  /*3d50*/  @P0 BRA `(.L_x_128) ;  /* 0x00000000000c0947 */ /* 0x000fea0003800000 */
[----:B--2---:R-:W2:Y:S02]  /*3d60*/  LDG.E.U8 R125, desc[UR36][R120.64+0x59] ;  /* 0x00005924787d7981 */ /* 0x004ea4000c1e1100 */
[----:B--2---:R-:W-:-:S05]  /*3d70*/  PRMT R135, R125, 0x8880, RZ ;  /* 0x000088807d877816 */ /* 0x004fca00000000ff */
[----:B------:R-:W-:-:S07]  /*3d80*/  IMAD R135, R135, R124, RZ ;  /* 0x0000007c87877224 */ /* 0x000fce00078e02ff */
.L_x_128:
[----:B------:R-:W-:Y:S05]  /*3d90*/  BSYNC B1 ;  /* 0x0000000000017941 */ /* 0x000fea0003800000 */
.L_x_127:
[----:B------:R-:W-:Y:S01]  /*3da0*/  @!P0 IMAD R117, R117, R122, R135 ;  /* 0x0000007a75758224 */ /* 0x000fe200078e0287 */
[----:B------:R-:W-:Y:S01]  /*3db0*/  BSSY B1, `(.L_x_129) ;  /* 0x0000007000017945 */ /* 0x000fe20003800000 */
[----:B------:R-:W-:-:S03]  /*3dc0*/  IMAD R4, R5, R126, RZ ;  /* 0x0000007e05047224 */ /* 0x000fc600078e02ff */
[----:B------:R0:W-:Y:S01]  /*3dd0*/  @!P0 STG.E.U8 desc[UR36][R128.64+0x59], R117 ;  /* 0x0000597580008986 */ /* 0x0001e2000c101124 */
[----:B------:R-:W-:Y:S05]  /*3de0*/  @P2 BRA `(.L_x_130) ;  /* 0x00000000000c2947 */ /* 0x000fea0003800000 */
[----:B--2---:R-:W2:Y:S02]  /*3df0*/  LDG.E.U8 R125, desc[UR36][R132.64+0x58] ;  /* 0x00005824847d7981 */ /* 0x004ea4000c1e1100 */
[----:B--2---:R-:W-:-:S05]  /*3e00*/  PRMT R135, R125, 0x8880, RZ ;  /* 0x000088807d877816 */ /* 0x004fca00000000ff */
[----:B------:R-:W-:-:S07]  /*3e10*/  IMAD R135, R135, R124, RZ ;  /* 0x0000007c87877224 */ /* 0x000fce00078e02ff */
.L_x_130:
[----:B------:R-:W-:Y:S05]  /*3e20*/  BSYNC B1 ;  /* 0x0000000000017941 */ /* 0x000fea0003800000 */
.L_x_129:
[----:B------:R-:W-:Y:S01]  /*3e30*/  @!P2 IMAD R5, R118, R122, R135 ;  /* 0x0000007a7605a224 */ /* 0x000fe200078e0287 */
[----:B------:R-:W-:Y:S01]  /*3e40*/  BSSY B1, `(.L_x_131) ;  /* 0x0000009000017945 */ /* 0x000fe20003800000 */
[C---:B---3--:R-:W-:Y:S02]  /*3e50*/  IMAD R73, R75.reuse, R127, R4 ;  /* 0x0000007f4b497224 */ /* 0x048fe400078e0204 */
[CC--:B------:R-:W-:Y:S01]  /*3e60*/  IMAD.WIDE.U32 R130, R75.reuse, R126.reuse, R130 ;  /* 0x0000007e4b827225 */ /* 0x0c0fe200078e0082 */
[----:B------:R3:W-:Y:S03]  /*3e70*/  @!P2 STG.E.U8 desc[UR36][R8.64+0x58], R5 ;  /* 0x000058050800a986 */ /* 0x0007e6000c101124 */
[----:B------:R-:W-:Y:S01]  /*3e80*/  IMAD.WIDE.U32 R126, R75, R126, R20 ;  /* 0x0000007e4b7e7225 */ /* 0x000fe200078e0014 */
[----:B------:R-:W-:Y:S06]  /*3e90*/  @P1 BRA `(.L_x_132) ;  /* 0x00000000000c1947 */ /* 0x000fec0003800000 */
[----:B--2---:R-:W2:Y:S02]  /*3ea0*/  LDG.E.U8 R125, desc[UR36][R132.64+0x59] ;  /* 0x00005924847d7981 */ /* 0x004ea4000c1e1100 */
[----:B--2---:R-:W-:-:S05]  /*3eb0*/  PRMT R135, R125, 0x8880, RZ ;  /* 0x000088807d877816 */ /* 0x004fca00000000ff */
[----:B------:R-:W-:-:S07]  /*3ec0*/  IMAD R135, R135, R124, RZ ;  /* 0x0000007c87877224 */ /* 0x000fce00078e02ff */
.L_x_132:
[----:B------:R-:W-:Y:S05]  /*3ed0*/  BSYNC B1 ;  /* 0x0000000000017941 */ /* 0x000fea0003800000 */
.L_x_131:
[----:B------:R-:W-:Y:S01]  /*3ee0*/  @!P1 IMAD R119, R119, R122, R135 ;  /* 0x0000007a77779224 */ /* 0x000fe200078e0287 */
[----:B------:R-:W-:Y:S01]  /*3ef0*/  ISETP.GE.AND P2, PT, R3, 0x81, PT ;  /* 0x000000810300780c */ /* 0x000fe20003f46270 */
[----:B------:R-:W-:Y:S01]  /*3f00*/  BSSY B1, `(.L_x_133) ;  /* 0x000000c000017945 */ /* 0x000fe20003800000 */
[----:B------:R-:W-:Y:S02]  /*3f10*/  IADD3 R4, P5, R126, R12, RZ ;  /* 0x0000000c7e047210 */ /* 0x000fe40007fbe0ff */
[----:B------:R0:W-:Y:S01]  /*3f20*/  @!P1 STG.E.U8 desc[UR36][R8.64+0x59], R119 ;  /* 0x0000597708009986 */ /* 0x0001e2000c101124 */
[----:B------:R-:W-:Y:S02]  /*3f30*/  ISETP.LT.OR P1, PT, R123, 0x1, !P2 ;  /* 0x000000017b00780c */ /* 0x000fe40005721670 */
[----:B---3--:R-:W-:Y:S02]  /*3f40*/  IADD3.X R5, R13, R127, R73, P5, !PT ;  /* 0x0000007f0d057210 */ /* 0x008fe40002ffe449 */
[----:B------:R-:W-:-:S02]  /*3f50*/  ISETP.GE.AND P0, PT, R3, 0x89, PT ;  /* 0x000000890300780c */ /* 0x000fc40003f06270 */
[----:B------:R-:W-:Y:S02]  /*3f60*/  IADD3 R12, P4, P3, R14, R12, R130 ;  /* 0x0000000c0e0c7210 */ /* 0x000fe40007b9e082 */
[----:B------:R-:W-:-:S05]  /*3f70*/  ISETP.LT.OR P5, PT, R123, 0x2, !P2 ;  /* 0x000000027b00780c */ /* 0x000fca00057a1670 */
[----:B0-----:R-:W-:Y:S08]  /*3f80*/  @P1 BRA `(.L_x_134) ;  /* 0x00000000000c1947 */ /* 0x001ff00003800000 */
[----:B--2---:R-:W2:Y:S02]  /*3f90*/  LDG.E.U8 R125, desc[UR36][R4.64] ;  /* 0x00000024047d7981 */ /* 0x004ea4000c1e1100 */
[----:B--2---:R-:W-:-:S05]  /*3fa0*/  PRMT R135, R125, 0x8880, RZ ;  /* 0x000088807d877816 */ /* 0x004fca00000000ff */
[----:B------:R-:W-:-:S07]  /*3fb0*/  IMAD R135, R135, R124, RZ ;  /* 0x0000007c87877224 */ /* 0x000fce00078e02ff */
.L_x_134:
[----:B------:R-:W-:Y:S05]  /*3fc0*/  BSYNC B1 ;  /* 0x0000000000017941 */ /* 0x000fea0003800000 */
.L_x_133:
[----:B------:R-:W-:Y:S01]  /*3fd0*/  @!P1 IMAD R3, R24, R122, R135 ;  /* 0x0000007a18039224 */ /* 0x000fe200078e0287 */
[----:B------:R-:W-:Y:S01]  /*3fe0*/  BSSY B1, `(.L_x_135) ;  /* 0x0000007000017945 */ /* 0x000fe20003800000 */
[----:B------:R-:W-:-:S03]  /*3ff0*/  IMAD.IADD R130, R73, 0x1, R131 ;  /* 0x0000000149827824 */ /* 0x000fc600078e0283 */
[----:B------:R0:W-:Y:S01]  /*4000*/  @!P1 STG.E.U8 desc[UR36][R6.64], R3 ;  /* 0x0000000306009986 */ /* 0x0001e2000c101124 */
[----:B------:R-:W-:Y:S05]  /*4010*/  @P5 BRA `(.L_x_136) ;  /* 0x00000000000c5947 */ /* 0x000fea0003800000 */
[----:B--2---:R-:W2:Y:S02]  /*4020*/  LDG.E.U8 R125, desc[UR36][R4.64+0x1] ;  /* 0x00000124047d7981 */ /* 0x004ea4000c1e1100 */
[----:B--2---:R-:W-:-:S05]  /*4030*/  PRMT R135, R125, 0x8880, RZ ;  /* 0x000088807d877816 */ /* 0x004fca00000000ff */
[----:B------:R-:W-:-:S07]  /*4040*/  IMAD R135, R135, R124, RZ ;  /* 0x0000007c87877224 */ /* 0x000fce00078e02ff */
.L_x_136:
[----:B------:R-:W-:Y:S05]  /*4050*/  BSYNC B1 ;  /* 0x0000000000017941 */ /* 0x000fea0003800000 */
.L_x_135:
[----:B------:R-:W-:Y:S01]  /*4060*/  ISETP.LT.OR P1, PT, R123, 0x1, !P0 ;  /* 0x000000017b00780c */ /* 0x000fe20004721670 */
[----:B------:R-:W-:Y:S01]  /*4070*/  @!P5 IMAD R25, R25, R122, R135 ;  /* 0x0000007a1919d224 */ /* 0x000fe200078e0287 */
[----:B------:R-:W-:Y:S01]  /*4080*/  BSSY B1, `(.L_x_137) ;  /* 0x000000a000017945 */ /* 0x000fe20003800000 */
[----:B------:R-:W-:Y:S02]  /*4090*/  IADD3.X R13, R21, R13, R130, P4, P3 ;  /* 0x0000000d150d7210 */ /* 0x000fe400027e6482 */
[C---:B------:R-:W-:Y:S01]  /*40a0*/  ISETP.LT.OR P4, PT, R123.reuse, 0x2, !P0 ;  /* 0x000000027b00780c */ /* 0x040fe20004781670 */
[----:B------:R3:W-:Y:S01]  /*40b0*/  @!P5 STG.E.U8 desc[UR36][R6.64+0x1], R25 ;  /* 0x000001190600d986 */ /* 0x0007e2000c101124 */
[C---:B------:R-:W-:Y:S02]  /*40c0*/  ISETP.LT.OR P5, PT, R123.reuse, 0x9, !P2 ;  /* 0x000000097b00780c */ /* 0x040fe400057a1670 */
[----:B------:R-:W-:-:S04]  /*40d0*/  ISETP.LT.OR P3, PT, R123, 0xa, !P2 ;  /* 0x0000000a7b00780c */ /* 0x000fc80005761670 */
[----:B------:R-:W-:Y:S09]  /*40e0*/  @P1 BRA `(.L_x_138) ;  /* 0x00000000000c1947 */ /* 0x000ff20003800000 */
[----:B--2---:R-:W2:Y:S02]  /*40f0*/  LDG.E.U8 R125, desc[UR36][R12.64] ;  /* 0x000000240c7d7981 */ /* 0x004ea4000c1e1100 */
[----:B--2---:R-:W-:-:S05]  /*4100*/  PRMT R135, R125, 0x8880, RZ ;  /* 0x000088807d877816 */ /* 0x004fca00000000ff */
[----:B------:R-:W-:-:S07]  /*4110*/  IMAD R135, R135, R124, RZ ;  /* 0x0000007c87877224 */ /* 0x000fce00078e02ff */
.L_x_138:
[----:B------:R-:W-:Y:S05]  /*4120*/  BSYNC B1 ;  /* 0x0000000000017941 */ /* 0x000fea0003800000 */
.L_x_137:
[----:B0-----:R-:W-:Y:S01]  /*4130*/  @!P1 IMAD R3, R26, R122, R135 ;  /* 0x0000007a1a039224 */ /* 0x001fe200078e0287 */
[----:B------:R-:W-:Y:S04]  /*4140*/  BSSY B1, `(.L_x_139) ;  /* 0x0000006000017945 */ /* 0x000fe80003800000 */
[----:B------:R0:W-:Y:S01]  /*4150*/  @!P1 STG.E.U8 desc[UR36][R10.64], R3 ;  /* 0x000000030a009986 */ /* 0x0001e2000c101124 */
[----:B------:R-:W-:Y:S05]  /*4160*/  @P4 BRA `(.L_x_140) ;  /* 0x00000000000c4947 */ /* 0x000fea0003800000 */
[----:B--2---:R-:W2:Y:S02]  /*4170*/  LDG.E.U8 R125, desc[UR36][R12.64+0x1] ;  /* 0x000001240c7d7981 */ /* 0x004ea4000c1e1100 */
[----:B--2---:R-:W-:-:S05]  /*4180*/  PRMT R135, R125, 0x8880, RZ ;  /* 0x000088807d877816 */ /* 0x004fca00000000ff */
[----:B------:R-:W-:-:S07]  /*4190*/  IMAD R135, R135, R124, RZ ;  /* 0x0000007c87877224 */ /* 0x000fce00078e02ff */
.L_x_140:
[----:B------:R-:W-:Y:S05]  /*41a0*/  BSYNC B1 ;  /* 0x0000000000017941 */ /* 0x000fea0003800000 */
.L_x_139:
[----:B------:R-:W-:Y:S01]  /*41b0*/  @!P4 IMAD R27, R27, R122, R135 ;  /* 0x0000007a1b1bc224 */ /* 0x000fe200078e0287 */
[----:B------:R-:W-:Y:S04]  /*41c0*/  BSSY B1, `(.L_x_141) ;  /* 0x0000006000017945 */ /* 0x000fe80003800000 */
[----:B------:R0:W-:Y:S01]  /*41d0*/  @!P4 STG.E.U8 desc[UR36][R10.64+0x1], R27 ;  /* 0x0000011b0a00c986 */ /* 0x0001e2000c101124 */
[----:B------:R-:W-:Y:S05]  /*41e0*/  @P5 BRA `(.L_x_142) ;  /* 0x00000000000c5947 */ /* 0x000fea0003800000 */
[----:B--2---:R-:W2:Y:S02]  /*41f0*/  LDG.E.U8 R125, desc[UR36][R4.64+0x8] ;  /* 0x00000824047d7981 */ /* 0x004ea4000c1e1100 */
[----:B--2---:R-:W-:-:S05]  /*4200*/  PRMT R135, R125, 0x8880, RZ ;  /* 0x000088807d877816 */ /* 0x004fca00000000ff */
[----:B------:R-:W-:-:S07]  /*4210*/  IMAD R135, R135, R124, RZ ;  /* 0x0000007c87877224 */ /* 0x000fce00078e02ff */
.L_x_142:
[----:B------:R-:W-:Y:S05]  /*4220*/  BSYNC B1 ;  /* 0x0000000000017941 */ /* 0x000fea0003800000 */
.L_x_141:
[----:B0-----:R-:W-:Y:S01]  /*4230*/  @!P5 IMAD R3, R28, R122, R135 ;  /* 0x0000007a1c03d224 */ /* 0x001fe200078e0287 */
[----:B------:R-:W-:Y:S04]  /*4240*/  BSSY B1, `(.L_x_143) ;  /* 0x0000006000017945 */ /* 0x000fe80003800000 */
[----:B------:R0:W-:Y:S01]  /*4250*/  @!P5 STG.E.U8 desc[UR36][R6.64+0x8], R3 ;  /* 0x000008030600d986 */ /* 0x0001e2000c101124 */
[----:B------:R-:W-:Y:S05]  /*4260*/  @P3 BRA `(.L_x_144) ;  /* 0x00000000000c3947 */ /* 0x000fea0003800000 */
[----:B--2---:R-:W2:Y:S02]  /*4270*/  LDG.E.U8 R125, desc[UR36][R4.64+0x9] ;  /* 0x00000924047d7981 */ /* 0x004ea4000c1e1100 */
[----:B--2---:R-:W-:-:S05]  /*4280*/  PRMT R135, R125, 0x8880, RZ ;  /* 0x000088807d877816 */ /* 0x004fca00000000ff */
[----:B------:R-:W-:-:S07]  /*4290*/  IMAD R135, R135, R124, RZ ;  /* 0x0000007c87877224 */ /* 0x000fce00078e02ff */
.L_x_144:
[----:B------:R-:W-:Y:S05]  /*42a0*/  BSYNC B1 ;  /* 0x0000000000017941 */ /* 0x000fea0003800000 */
.L_x_143:
[----:B------:R-:W-:Y:S01]  /*42b0*/  ISETP.LT.OR P5, PT, R123, 0x9, !P0 ;  /* 0x000000097b00780c */ /* 0x000fe200047a1670 */
[----:B------:R-:W-:Y:S01]  /*42c0*/  @!P3 IMAD R29, R29, R122, R135 ;  /* 0x0000007a1d1db224 */ /* 0x000fe200078e0287 */
        /* <DEDUP_REMOVED lines=9> */
.L_x_146:
[----:B------:R-:W-:Y:S05]  /*4360*/  BSYNC B1 ;  /* 0x0000000000017941 */ /* 0x000fea0003800000 */
.L_x_145:
[----:B0-----:R-:W-:Y:S01]  /*4370*/  @!P5 IMAD R3, R30, R122, R135 ;  /* 0x0000007a1e03d224 */ /* 0x001fe200078e0287 */
[----:B------:R-:W-:Y:S04]  /*4380*/  BSSY B1, `(.L_x_147) ;  /* 0x0000006000017945 */ /* 0x000fe80003800000 */
[----:B------:R0:W-:Y:S01]  /*4390*/  @!P5 STG.E.U8 desc[UR36][R10.64+0x8], R3 ;  /* 0x000008030a00d986 */ /* 0x0001e2000c101124 */
[----:B------:R-:W-:Y:S05]  /*43a0*/  @P4 BRA `(.L_x_148) ;  /* 0x00000000000c4947 */ /* 0x000fea0003800000 */
[----:B--2---:R-:W2:Y:S02]  /*43b0*/  LDG.E.U8 R125, desc[UR36][R12.64+0x9] ;  /* 0x000009240c7d7981 */ /* 0x004ea4000c1e1100 */
[----:B--2---:R-:W-:-:S05]  /*43c0*/  PRMT R135, R125, 0x8880, RZ ;  /* 0x000088807d877816 */ /* 0x004fca00000000ff */
[----:B------:R-:W-:-:S07]  /*43d0*/  IMAD R135, R135, R124, RZ ;  /* 0x0000007c87877224 */ /* 0x000fce00078e02ff */
.L_x_148:
[----:B------:R-:W-:Y:S05]  /*43e0*/  BSYNC B1 ;  /* 0x0000000000017941 */ /* 0x000fea0003800000 */
.L_x_147:
[----:B------:R-:W-:Y:S01]  /*43f0*/  @!P4 IMAD R31, R31, R122, R135 ;  /* 0x0000007a1f1fc224 */ /* 0x000fe200078e0287 */
[----:B------:R-:W-:Y:S04]  /*4400*/  BSSY B1, `(.L_x_149) ;  /* 0x0000006000017945 */ /* 0x000fe80003800000 */
[----:B------:R0:W-:Y:S01]  /*4410*/  @!P4 STG.E.U8 desc[UR36][R10.64+0x9], R31 ;  /* 0x0000091f0a00c986 */ /* 0x0001e2000c101124 */
[----:B------:R-:W-:Y:S05]  /*4420*/  @P3 BRA `(.L_x_150) ;  /* 0x00000000000c3947 */ /* 0x000fea0003800000 */
[----:B--2---:R-:W2:Y:S02]  /*4430*/  LDG.E.U8 R125, desc[UR36][R4.64+0x10] ;  /* 0x00001024047d7981 */ /* 0x004ea4000c1e1100 */
[----:B--2---:R-:W-:-:S05]  /*4440*/  PRMT R135, R125, 0x8880, RZ ;  /* 0x000088807d877816 */ /* 0x004fca00000000ff */
[----:B------:R-:W-:-:S07]  /*4450*/  IMAD R135, R135, R124, RZ ;  /* 0x0000007c87877224 */ /* 0x000fce00078e02ff */
.L_x_150:
[----:B------:R-:W-:Y:S05]  /*4460*/  BSYNC B1 ;  /* 0x0000000000017941 */ /* 0x000fea0003800000 */
.L_x_149:
[----:B0-----:R-:W-:Y:S01]  /*4470*/  @!P3 IMAD R3, R32, R122, R135 ;  /* 0x0000007a2003b224 */ /* 0x001fe200078e0287 */
[----:B------:R-:W-:Y:S04]  /*4480*/  BSSY B1, `(.L_x_151) ;  /* 0x0000006000017945 */ /* 0x000fe80003800000 */
[----:B------:R0:W-:Y:S01]  /*4490*/  @!P3 STG.E.U8 desc[UR36][R6.64+0x10], R3 ;  /* 0x000010030600b986 */ /* 0x0001e2000c101124 */
[----:B------:R-:W-:Y:S05]  /*44a0*/  @P1 BRA `(.L_x_152) ;  /* 0x00000000000c1947 */ /* 0x000fea0003800000 */
[----:B--2---:R-:W2:Y:S02]  /*44b0*/  LDG.E.U8 R125, desc[UR36][R4.64+0x11] ;  /* 0x00001124047d7981 */ /* 0x004ea4000c1e1100 */
[----:B--2---:R-:W-:-:S05]  /*44c0*/  PRMT R135, R125, 0x8880, RZ ;  /* 0x000088807d877816 */ /* 0x004fca00000000ff */
[----:B------:R-:W-:-:S07]  /*44d0*/  IMAD R135, R135, R124, RZ ;  /* 0x0000007c87877224 */ /* 0x000fce00078e02ff */
.L_x_152:
[----:B------:R-:W-:Y:S05]  /*44e0*/  BSYNC B1 ;  /* 0x0000000000017941 */ /* 0x000fea0003800000 */
.L_x_151:
        /* <DEDUP_REMOVED lines=11> */
.L_x_154:
[----:B------:R-:W-:Y:S05]  /*45a0*/  BSYNC B1 ;  /* 0x0000000000017941 */ /* 0x000fea0003800000 */
.L_x_153:
[----:B0-----:R-:W-:Y:S01]  /*45b0*/  @!P4 IMAD R3, R34, R122, R135 ;  /* 0x0000007a2203c224 */ /* 0x001fe200078e0287 */
[----:B------:R-:W-:Y:S04]  /*45c0*/  BSSY B1, `(.L_x_155) ;  /* 0x0000006000017945 */ /* 0x000fe80003800000 */
[----:B------:R0:W-:Y:S01]  /*45d0*/  @!P4 STG.E.U8 desc[UR36][R10.64+0x10], R3 ;  /* 0x000010030a00c986 */ /* 0x0001e2000c101124 */
[----:B------:R-:W-:Y:S05]  /*45e0*/  @P3 BRA `(.L_x_156) ;  /* 0x00000000000c3947 */ /* 0x000fea0003800000 */
[----:B--2---:R-:W2:Y:S02]  /*45f0*/  LDG.E.U8 R125, desc[UR36][R12.64+0x11] ;  /* 0x000011240c7d7981 */ /* 0x004ea4000c1e1100 */
[----:B--2---:R-:W-:-:S05]  /*4600*/  PRMT R135, R125, 0x8880, RZ ;  /* 0x000088807d877816 */ /* 0x004fca00000000ff */
[----:B------:R-:W-:-:S07]  /*4610*/  IMAD R135, R135, R124, RZ ;  /* 0x0000007c87877224 */ /* 0x000fce00078e02ff */
.L_x_156:
[----:B------:R-:W-:Y:S05]  /*4620*/  BSYNC B1 ;  /* 0x0000000000017941 */ /* 0x000fea0003800000 */
.L_x_155:
[----:B------:R-:W-:Y:S01]  /*4630*/  @!P3 IMAD R35, R35, R122, R135 ;  /* 0x0000007a2323b224 */ /* 0x000fe200078e0287 */
[----:B------:R-:W-:Y:S04]  /*4640*/  BSSY B1, `(.L_x_157) ;  /* 0x0000006000017945 */ /* 0x000fe80003800000 */
[----:B------:R0:W-:Y:S01]  /*4650*/  @!P3 STG.E.U8 desc[UR36][R10.64+0x11], R35 ;  /* 0x000011230a00b986 */ /* 0x0001e2000c101124 */
[----:B------:R-:W-:Y:S05]  /*4660*/  @P5 BRA `(.L_x_158) ;  /* 0x00000000000c5947 */ /* 0x000fea0003800000 */
[----:B--2---:R-:W2:Y:S02]  /*4670*/  LDG.E.U8 R125, desc[UR36][R4.64+0x18] ;  /* 0x00001824047d7981 */ /* 0x004ea4000c1e1100 */
[----:B--2---:R-:W-:-:S05]  /*4680*/  PRMT R135, R125, 0x8880, RZ ;  /* 0x000088807d877816 */ /* 0x004fca00000000ff */
[----:B------:R-:W-:-:S07]  /*4690*/  IMAD R135, R135, R124, RZ ;  /* 0x0000007c87877224 */ /* 0x000fce00078e02ff */
.L_x_158:
[----:B------:R-:W-:Y:S05]  /*46a0*/  BSYNC B1 ;  /* 0x0000000000017941 */ /* 0x000fea0003800000 */
.L_x_157:
[----:B0-----:R-:W-:Y:S01]  /*46b0*/  @!P5 IMAD R3, R36, R122, R135 ;  /* 0x0000007a2403d224 */ /* 0x001fe200078e0287 */
[----:B------:R-:W-:Y:S04]  /*46c0*/  BSSY B1, `(.L_x_159) ;  /* 0x0000006000017945 */ /* 0x000fe80003800000 */
[----:B------:R0:W-:Y:S01]  /*46d0*/  @!P5 STG.E.U8 desc[UR36][R6.64+0x18], R3 ;  /* 0x000018030600d986 */ /* 0x0001e2000c101124 */
[----:B------:R-:W-:Y:S05]  /*46e0*/  @P1 BRA `(.L_x_160) ;  /* 0x00000000000c1947 */ /* 0x000fea0003800000 */
[----:B--2---:R-:W2:Y:S02]  /*46f0*/  LDG.E.U8 R125, desc[UR36][R4.64+0x19] ;  /* 0x00001924047d7981 */ /* 0x004ea4000c1e1100 */
[----:B--2---:R-:W-:-:S05]  /*4700*/  PRMT R135, R125, 0x8880, RZ ;  /* 0x000088807d877816 */ /* 0x004fca00000000ff */
[----:B------:R-:W-:-:S07]  /*4710*/  IMAD R135, R135, R124, RZ ;  /* 0x0000007c87877224 */ /* 0x000fce00078e02ff */
.L_x_160:
[----:B------:R-:W-:Y:S05]  /*4720*/  BSYNC B1 ;  /* 0x0000000000017941 */ /* 0x000fea0003800000 */
.L_x_159:
        /* <DEDUP_REMOVED lines=11> */
.L_x_162:
[----:B------:R-:W-:Y:S05]  /*47e0*/  BSYNC B1 ;  /* 0x0000000000017941 */ /* 0x000fea0003800000 */
.L_x_161:
[----:B0-----:R-:W-:Y:S01]  /*47f0*/  @!P4 IMAD R3, R38, R122, R135 ;  /* 0x0000007a2603c224 */ /* 0x001fe200078e0287 */
[----:B------:R-:W-:Y:S04]  /*4800*/  BSSY B1, `(.L_x_163) ;  /* 0x0000006000017945 */ /* 0x000fe80003800000 */
[----:B------:R0:W-:Y:S01]  /*4810*/  @!P4 STG.E.U8 desc[UR36][R10.64+0x18], R3 ;  /* 0x000018030a00c986 */ /* 0x0001e2000c101124 */
[----:B------:R-:W-:Y:S05]  /*4820*/  @P3 BRA `(.L_x_164) ;  /* 0x00000000000c3947 */ /* 0x000fea0003800000 */
[----:B--2---:R-:W2:Y:S02]  /*4830*/  LDG.E.U8 R125, desc[UR36][R12.64+0x19] ;  /* 0x000019240c7d7981 */ /* 0x004ea4000c1e1100 */
[----:B--2---:R-:W-:-:S05]  /*4840*/  PRMT R135, R125, 0x8880, RZ ;  /* 0x000088807d877816 */ /* 0x004fca00000000ff */
[----:B------:R-:W-:-:S07]  /*4850*/  IMAD R135, R135, R124, RZ ;  /* 0x0000007c87877224 */ /* 0x000fce00078e02ff */
.L_x_164:
[----:B------:R-:W-:Y:S05]  /*4860*/  BSYNC B1 ;  /* 0x0000000000017941 */ /* 0x000fea0003800000 */
.L_x_163:
[----:B------:R-:W-:Y:S01]  /*4870*/  @!P3 IMAD R39, R39, R122, R135 ;  /* 0x0000007a2727b224 */ /* 0x000fe200078e0287 */
[----:B------:R-:W-:Y:S04]  /*4880*/  BSSY B1, `(.L_x_165) ;  /* 0x0000006000017945 */ /* 0x000fe80003800000 */
[----:B------:R0:W-:Y:S01]  /*4890*/  @!P3 STG.E.U8 desc[UR36][R10.64+0x19], R39 ;  /* 0x000019270a00b986 */ /* 0x0001e2000c101124 */
[----:B------:R-:W-:Y:S05]  /*48a0*/  @P5 BRA `(.L_x_166) ;  /* 0x00000000000c5947 */ /* 0x000fea0003800000 */
[----:B--2---:R-:W2:Y:S02]  /*48b0*/  LDG.E.U8 R125, desc[UR36][R4.64+0x20] ;  /* 0x00002024047d7981 */ /* 0x004ea4000c1e1100 */
[----:B--2---:R-:W-:-:S05]  /*48c0*/  PRMT R135, R125, 0x8880, RZ ;  /* 0x000088807d877816 */ /* 0x004fca00000000ff */
[----:B------:R-:W-:-:S07]  /*48d0*/  IMAD R135, R135, R124, RZ ;  /* 0x0000007c87877224 */ /* 0x000fce00078e02ff */
.L_x_166:
[----:B------:R-:W-:Y:S05]  /*48e0*/  BSYNC B1 ;  /* 0x0000000000017941 */ /* 0x000fea0003800000 */
.L_x_165:
[----:B0-----:R-:W-:Y:S01]  /*48f0*/  @!P5 IMAD R3, R40, R122, R135 ;  /* 0x0000007a2803d224 */ /* 0x001fe200078e0287 */
[----:B------:R-:W-:Y:S04]  /*4900*/  BSSY B1, `(.L_x_167) ;  /* 0x0000006000017945 */ /* 0x000fe80003800000 */
[----:B------:R0:W-:Y:S01]  /*4910*/  @!P5 STG.E.U8 desc[UR36][R6.64+0x20], R3 ;  /* 0x000020030600d986 */ /* 0x0001e2000c101124 */
[----:B------:R-:W-:Y:S05]  /*4920*/  @P1 BRA `(.L_x_168) ;  /* 0x00000000000c1947 */ /* 0x000fea0003800000 */
[----:B--2---:R-:W2:Y:S02]  /*4930*/  LDG.E.U8 R125, desc[UR36][R4.64+0x21] ;  /* 0x00002124047d7981 */ /* 0x004ea4000c1e1100 */
[----:B--2---:R-:W-:-:S05]  /*4940*/  PRMT R135, R125, 0x8880, RZ ;  /* 0x000088807d877816 */ /* 0x004fca00000000ff */
[----:B------:R-:W-:-:S07]  /*4950*/  IMAD R135, R135, R124, RZ ;  /* 0x0000007c87877224 */ /* 0x000fce00078e02ff */
.L_x_168:
[----:B------:R-:W-:Y:S05]  /*4960*/  BSYNC B1 ;  /* 0x0000000000017941 */ /* 0x000fea0003800000 */
.L_x_167:
        /* <DEDUP_REMOVED lines=11> */
.L_x_170:
[----:B------:R-:W-:Y:S05]  /*4a20*/  BSYNC B1 ;  /* 0x0000000000017941 */ /* 0x000fea0003800000 */
.L_x_169:
[----:B0-----:R-:W-:Y:S01]  /*4a30*/  @!P4 IMAD R3, R42, R122, R135 ;  /* 0x0000007a2a03c224 */ /* 0x001fe200078e0287 */
[----:B------:R-:W-:Y:S04]  /*4a40*/  BSSY B1, `(.L_x_171) ;  /* 0x0000006000017945 */ /* 0x000fe80003800000 */
[----:B------:R0:W-:Y:S01]  /*4a50*/  @!P4 STG.E.U8 desc[UR36][R10.64+0x20], R3 ;  /* 0x000020030a00c986 */ /* 0x0001e2000c101124 */
[----:B------:R-:W-:Y:S05]  /*4a60*/  @P3 BRA `(.L_x_172) ;  /* 0x00000000000c3947 */ /* 0x000fea0003800000 */
[----:B--2---:R-:W2:Y:S02]  /*4a70*/  LDG.E.U8 R125, desc[UR36][R12.64+0x21] ;  /* 0x000021240c7d7981 */ /* 0x004ea4000c1e1100 */
[----:B--2---:R-:W-:-:S05]  /*4a80*/  PRMT R135, R125, 0x8880, RZ ;  /* 0x000088807d877816 */ /* 0x004fca00000000ff */
[----:B------:R-:W-:-:S07]  /*4a90*/  IMAD R135, R135, R124, RZ ;  /* 0x0000007c87877224 */ /* 0x000fce00078e02ff */
.L_x_172:
[----:B------:R-:W-:Y:S05]  /*4aa0*/  BSYNC B1 ;  /* 0x0000000000017941 */ /* 0x000fea0003800000 */
.L_x_171:
[----:B------:R-:W-:Y:S01]  /*4ab0*/  @!P3 IMAD R43, R43, R122, R135 ;  /* 0x0000007a2b2bb224 */ /* 0x000fe200078e0287 */
[----:B------:R-:W-:Y:S04]  /*4ac0*/  BSSY B1, `(.L_x_173) ;  /* 0x0000006000017945 */ /* 0x000fe80003800000 */
[----:B------:R0:W-:Y:S01]  /*4ad0*/  @!P3 STG.E.U8 desc[UR36][R10.64+0x21], R43 ;  /* 0x0000212b0a00b986 */ /* 0x0001e2000c101124 */
[----:B------:R-:W-:Y:S05]  /*4ae0*/  @P5 BRA `(.L_x_174) ;  /* 0x00000000000c5947 */ /* 0x000fea0003800000 */
[----:B--2---:R-:W2:Y:S02]  /*4af0*/  LDG.E.U8 R125, desc[UR36][R4.64+0x28] ;  /* 0x00002824047d7981 */ /* 0x004ea4000c1e1100 */
[----:B--2---:R-:W-:-:S05]  /*4b00*/  PRMT R135, R125, 0x8880, RZ ;  /* 0x000088807d877816 */ /* 0x004fca00000000ff */
[----:B------:R-:W-:-:S07]  /*4b10*/  IMAD R135, R135, R124, RZ ;  /* 0x0000007c87877224 */ /* 0x000fce00078e02ff */
.L_x_174:
[----:B------:R-:W-:Y:S05]  /*4b20*/  BSYNC B1 ;  /* 0x0000000000017941 */ /* 0x000fea0003800000 */
.L_x_173:
[----:B0-----:R-:W-:Y:S01]  /*4b30*/  @!P5 IMAD R3, R44, R122, R135 ;  /* 0x0000007a2c03d224 */ /* 0x001fe200078e0287 */
[----:B------:R-:W-:Y:S04]  /*4b40*/  BSSY B1, `(.L_x_175) ;  /* 0x0000006000017945 */ /* 0x000fe80003800000 */
[----:B------:R0:W-:Y:S01]  /*4b50*/  @!P5 STG.E.U8 desc[UR36][R6.64+0x28], R3 ;  /* 0x000028030600d986 */ /* 0x0001e2000c101124 */
[----:B------:R-:W-:Y:S05]  /*4b60*/  @P1 BRA `(.L_x_176) ;  /* 0x00000000000c1947 */ /* 0x000fea0003800000 */
[----:B--2---:R-:W2:Y:S02]  /*4b70*/  LDG.E.U8 R125, desc[UR36][R4.64+0x29] ;  /* 0x00002924047d7981 */ /* 0x004ea4000c1e1100 */
[----:B--2---:R-:W-:-:S05]  /*4b80*/  PRMT R135, R125, 0x8880, RZ ;  /* 0x000088807d877816 */ /* 0x004fca00000000ff */
[----:B------:R-:W-:-:S07]  /*4b90*/  IMAD R135, R135, R124, RZ ;  /* 0x0000007c87877224 */ /* 0x000fce00078e02ff */
.L_x_176:
[----:B------:R-:W-:Y:S05]  /*4ba0*/  BSYNC B1 ;  /* 0x0000000000017941 */ /* 0x000fea0003800000 */
.L_x_175:
        /* <DEDUP_REMOVED lines=11> */
.L_x_178:
[----:B------:R-:W-:Y:S05]  /*4c60*/  BSYNC B1 ;  /* 0x0000000000017941 */ /* 0x000fea0003800000 */
.L_x_177:
[----:B0-----:R-:W-:Y:S01]  /*4c70*/  @!P4 IMAD R3, R46, R122, R135 ;  /* 0x0000007a2e03c224 */ /* 0x001fe200078e0287 */
[----:B------:R-:W-:Y:S04]  /*4c80*/  BSSY B1, `(.L_x_179) ;  /* 0x0000006000017945 */ /* 0x000fe80003800000 */
[----:B------:R0:W-:Y:S01]  /*4c90*/  @!P4 STG.E.U8 desc[UR36][R10.64+0x28], R3 ;  /* 0x000028030a00c986 */ /* 0x0001e2000c101124 */
[----:B------:R-:W-:Y:S05]  /*4ca0*/  @P3 BRA `(.L_x_180) ;  /* 0x00000000000c3947 */ /* 0x000fea0003800000 */
[----:B--2---:R-:W2:Y:S02]  /*4cb0*/  LDG.E.U8 R125, desc[UR36][R12.64+0x29] ;  /* 0x000029240c7d7981 */ /* 0x004ea4000c1e1100 */
[----:B--2---:R-:W-:-:S05]  /*4cc0*/  PRMT R135, R125, 0x8880, RZ ;  /* 0x000088807d877816 */ /* 0x004fca00000000ff */
[----:B------:R-:W-:-:S07]  /*4cd0*/  IMAD R135, R135, R124, RZ ;  /* 0x0000007c87877224 */ /* 0x000fce00078e02ff */
.L_x_180:
[----:B------:R-:W-:Y:S05]  /*4ce0*/  BSYNC B1 ;  /* 0x0000000000017941 */ /* 0x000fea0003800000 */
.L_x_179:
[----:B------:R-:W-:Y:S01]  /*4cf0*/  @!P3 IMAD R47, R47, R122, R135 ;  /* 0x0000007a2f2fb224 */ /* 0x000fe200078e0287 */
[----:B------:R-:W-:Y:S04]  /*4d00*/  BSSY B1, `(.L_x_181) ;  /* 0x0000006000017945 */ /* 0x000fe80003800000 */
[----:B------:R0:W-:Y:S01]  /*4d10*/  @!P3 STG.E.U8 desc[UR36][R10.64+0x29], R47 ;  /* 0x0000292f0a00b986 */ /* 0x0001e2000c101124 */
[----:B------:R-:W-:Y:S05]  /*4d20*/  @P5 BRA `(.L_x_182) ;  /* 0x00000000000c5947 */ /* 0x000fea0003800000 */
[----:B--2---:R-:W2:Y:S02]  /*4d30*/  LDG.E.U8 R125, desc[UR36][R4.64+0x30] ;  /* 0x00003024047d7981 */ /* 0x004ea4000c1e1100 */
[----:B--2---:R-:W-:-:S05]  /*4d40*/  PRMT R135, R125, 0x8880, RZ ;  /* 0x000088807d877816 */ /* 0x004fca00000000ff */
[----:B------:R-:W-:-:S07]  /*4d50*/  IMAD R135, R135, R124, RZ ;  /* 0x0000007c87877224 */ /* 0x000fce00078e02ff */
.L_x_182:
[----:B------:R-:W-:Y:S05]  /*4d60*/  BSYNC B1 ;  /* 0x0000000000017941 */ /* 0x000fea0003800000 */
.L_x_181:
[----:B0-----:R-:W-:Y:S01]  /*4d70*/  @!P5 IMAD R3, R48, R122, R135 ;  /* 0x0000007a3003d224 */ /* 0x001fe200078e0287 */
[----:B------:R-:W-:Y:S04]  /*4d80*/  BSSY B1, `(.L_x_183) ;  /* 0x0000006000017945 */ /* 0x000fe80003800000 */
[----:B------:R0:W-:Y:S01]  /*4d90*/  @!P5 STG.E.U8 desc[UR36][R6.64+0x30], R3 ;  /* 0x000030030600d986 */ /* 0x0001e2000c101124 */
[----:B------:R-:W-:Y:S05]  /*4da0*/  @P1 BRA `(.L_x_184) ;  /* 0x00000000000c1947 */ /* 0x000fea0003800000 */
[----:B--2---:R-:W2:Y:S02]  /*4db0*/  LDG.E.U8 R125, desc[UR36][R4.64+0x31] ;  /* 0x00003124047d7981 */ /* 0x004ea4000c1e1100 */
[----:B--2---:R-:W-:-:S05]  /*4dc0*/  PRMT R135, R125, 0x8880, RZ ;  /* 0x000088807d877816 */ /* 0x004fca00000000ff */
[----:B------:R-:W-:-:S07]  /*4dd0*/  IMAD R135, R135, R124, RZ ;  /* 0x0000007c87877224 */ /* 0x000fce00078e02ff */
.L_x_184:
[----:B------:R-:W-:Y:S05]  /*4de0*/  BSYNC B1 ;  /* 0x0000000000017941 */ /* 0x000fea0003800000 */
.L_x_183:
        /* <DEDUP_REMOVED lines=11> */
.L_x_186:
[----:B------:R-:W-:Y:S05]  /*4ea0*/  BSYNC B1 ;  /* 0x0000000000017941 */ /* 0x000fea0003800000 */
.L_x_185:
[----:B0-----:R-:W-:Y:S01]  /*4eb0*/  @!P4 IMAD R3, R50, R122, R135 ;  /* 0x0000007a3203c224 */ /* 0x001fe200078e0287 */
[----:B------:R-:W-:Y:S04]  /*4ec0*/  BSSY B1, `(.L_x_187) ;  /* 0x0000006000017945 */ /* 0x000fe80003800000 */
[----:B------:R0:W-:Y:S01]  /*4ed0*/  @!P4 STG.E.U8 desc[UR36][R10.64+0x30], R3 ;  /* 0x000030030a00c986 */ /* 0x0001e2000c101124 */
[----:B------:R-:W-:Y:S05]  /*4ee0*/  @P3 BRA `(.L_x_188) ;  /* 0x00000000000c3947 */ /* 0x000fea0003800000 */
[----:B--2---:R-:W2:Y:S02]  /*4ef0*/  LDG.E.U8 R125, desc[UR36][R12.64+0x31] ;  /* 0x000031240c7d7981 */ /* 0x004ea4000c1e1100 */
[----:B--2---:R-:W-:-:S05]  /*4f00*/  PRMT R135, R125, 0x8880, RZ ;  /* 0x000088807d877816 */ /* 0x004fca00000000ff */
[----:B------:R-:W-:-:S07]  /*4f10*/  IMAD R135, R135, R124, RZ ;  /* 0x0000007c87877224 */ /* 0x000fce00078e02ff */
.L_x_188:
[----:B------:R-:W-:Y:S05]  /*4f20*/  BSYNC B1 ;  /* 0x0000000000017941 */ /* 0x000fea0003800000 */
.L_x_187:
[----:B------:R-:W-:Y:S01]  /*4f30*/  @!P3 IMAD R51, R51, R122, R135 ;  /* 0x0000007a3333b224 */ /* 0x000fe200078e0287 */
[----:B------:R-:W-:Y:S04]  /*4f40*/  BSSY B1, `(.L_x_189) ;  /* 0x0000006000017945 */ /* 0x000fe80003800000 */
[----:B------:R0:W-:Y:S01]  /*4f50*/  @!P3 STG.E.U8 desc[UR36][R10.64+0x31], R51 ;  /* 0x000031330a00b986 */ /* 0x0001e2000c101124 */
[----:B------:R-:W-:Y:S05]  /*4f60*/  @P5 BRA `(.L_x_190) ;  /* 0x00000000000c5947 */ /* 0x000fea0003800000 */
[----:B--2---:R-:W2:Y:S02]  /*4f70*/  LDG.E.U8 R125, desc[UR36][R4.64+0x38] ;  /* 0x00003824047d7981 */ /* 0x004ea4000c1e1100 */
[----:B--2---:R-:W-:-:S05]  /*4f80*/  PRMT R135, R125, 0x8880, RZ ;  /* 0x000088807d877816 */ /* 0x004fca00000000ff */
[----:B------:R-:W-:-:S07]  /*4f90*/  IMAD R135, R135, R124, RZ ;  /* 0x0000007c87877224 */ /* 0x000fce00078e02ff */
.L_x_190:
[----:B------:R-:W-:Y:S05]  /*4fa0*/  BSYNC B1 ;  /* 0x0000000000017941 */ /* 0x000fea0003800000 */
.L_x_189:
[----:B0-----:R-:W-:Y:S01]  /*4fb0*/  @!P5 IMAD R3, R52, R122, R135 ;  /* 0x0000007a3403d224 */ /* 0x001fe200078e0287 */
[----:B------:R-:W-:Y:S04]  /*4fc0*/  BSSY B1, `(.L_x_191) ;  /* 0x0000006000017945 */ /* 0x000fe80003800000 */
[----:B------:R0:W-:Y:S01]  /*4fd0*/  @!P5 STG.E.U8 desc[UR36][R6.64+0x38], R3 ;  /* 0x000038030600d986 */ /* 0x0001e2000c101124 */
[----:B------:R-:W-:Y:S05]  /*4fe0*/  @P1 BRA `(.L_x_192) ;  /* 0x00000000000c1947 */ /* 0x000fea0003800000 */
[----:B--2---:R-:W2:Y:S02]  /*4ff0*/  LDG.E.U8 R125, desc[UR36][R4.64+0x39] ;  /* 0x00003924047d7981 */ /* 0x004ea4000c1e1100 */
[----:B--2---:R-:W-:-:S05]  /*5000*/  PRMT R135, R125, 0x8880, RZ ;  /* 0x000088807d877816 */ /* 0x004fca00000000ff */
[----:B------:R-:W-:-:S07]  /*5010*/  IMAD R135, R135, R124, RZ ;  /* 0x0000007c87877224 */ /* 0x000fce00078e02ff */
.L_x_192:
[----:B------:R-:W-:Y:S05]  /*5020*/  BSYNC B1 ;  /* 0x0000000000017941 */ /* 0x000fea0003800000 */
.L_x_191:
        /* <DEDUP_REMOVED lines=11> */
.L_x_194:
[----:B------:R-:W-:Y:S05]  /*50e0*/  BSYNC B1 ;  /* 0x0000000000017941 */ /* 0x000fea0003800000 */
.L_x_193:
[----:B0-----:R-:W-:Y:S01]  /*50f0*/  @!P4 IMAD R3, R54, R122, R135 ;  /* 0x0000007a3603c224 */ /* 0x001fe200078e0287 */
[----:B------:R-:W-:Y:S04]  /*5100*/  BSSY B1, `(.L_x_195) ;  /* 0x0000006000017945 */ /* 0x000fe80003800000 */
[----:B------:R0:W-:Y:S01]  /*5110*/  @!P4 STG.E.U8 desc[UR36][R10.64+0x38], R3 ;  /* 0x000038030a00c986 */ /* 0x0001e2000c101124 */
[----:B------:R-:W-:Y:S05]  /*5120*/  @P3 BRA `(.L_x_196) ;  /* 0x00000000000c3947 */ /* 0x000fea0003800000 */
[----:B--2---:R-:W2:Y:S02]  /*5130*/  LDG.E.U8 R125, desc[UR36][R12.64+0x39] ;  /* 0x000039240c7d7981 */ /* 0x004ea4000c1e1100 */
[----:B--2---:R-:W-:-:S05]  /*5140*/  PRMT R135, R125, 0x8880, RZ ;  /* 0x000088807d877816 */ /* 0x004fca00000000ff */
[----:B------:R-:W-:-:S07]  /*5150*/  IMAD R135, R135, R124, RZ ;  /* 0x0000007c87877224 */ /* 0x000fce00078e02ff */
.L_x_196:
[----:B------:R-:W-:Y:S05]  /*5160*/  BSYNC B1 ;  /* 0x0000000000017941 */ /* 0x000fea0003800000 */
.L_x_195:
[----:B------:R-:W-:Y:S01]  /*5170*/  @!P3 IMAD R55, R55, R122, R135 ;  /* 0x0000007a3737b224 */ /* 0x000fe200078e0287 */
[----:B------:R-:W-:Y:S04]  /*5180*/  BSSY B1, `(.L_x_197) ;  /* 0x0000006000017945 */ /* 0x000fe80003800000 */
[----:B------:R0:W-:Y:S01]  /*5190*/  @!P3 STG.E.U8 desc[UR36][R10.64+0x39], R55 ;  /* 0x000039370a00b986 */ /* 0x0001e2000c101124 */
[----:B------:R-:W-:Y:S05]  /*51a0*/  @P5 BRA `(.L_x_198) ;  /* 0x00000000000c5947 */ /* 0x000fea0003800000 */
[----:B--2---:R-:W2:Y:S02]  /*51b0*/  LDG.E.U8 R125, desc[UR36][R4.64+0x40] ;  /* 0x00004024047d7981 */ /* 0x004ea4000c1e1100 */
[----:B--2---:R-:W-:-:S05]  /*51c0*/  PRMT R135, R125, 0x8880, RZ ;  /* 0x000088807d877816 */ /* 0x004fca00000000ff */
[----:B------:R-:W-:-:S07]  /*51d0*/  IMAD R135, R135, R124, RZ ;  /* 0x0000007c87877224 */ /* 0x000fce00078e02ff */
.L_x_198:
[----:B------:R-:W-:Y:S05]  /*51e0*/  BSYNC B1 ;  /* 0x0000000000017941 */ /* 0x000fea0003800000 */
.L_x_197:
[----:B0-----:R-:W-:Y:S01]  /*51f0*/  @!P5 IMAD R3, R56, R122, R135 ;  /* 0x0000007a3803d224 */ /* 0x001fe200078e0287 */
[----:B------:R-:W-:Y:S04]  /*5200*/  BSSY B1, `(.L_x_199) ;  /* 0x0000006000017945 */ /* 0x000fe80003800000 */
[----:B------:R0:W-:Y:S01]  /*5210*/  @!P5 STG.E.U8 desc[UR36][R6.64+0x40], R3 ;  /* 0x000040030600d986 */ /* 0x0001e2000c101124 */
[----:B------:R-:W-:Y:S05]  /*5220*/  @P1 BRA `(.L_x_200) ;  /* 0x00000000000c1947 */ /* 0x000fea0003800000 */
[----:B--2---:R-:W2:Y:S02]  /*5230*/  LDG.E.U8 R125, desc[UR36][R4.64+0x41] ;  /* 0x00004124047d7981 */ /* 0x004ea4000c1e1100 */
[----:B--2---:R-:W-:-:S05]  /*5240*/  PRMT R135, R125, 0x8880, RZ ;  /* 0x000088807d877816 */ /* 0x004fca00000000ff */
[----:B------:R-:W-:-:S07]  /*5250*/  IMAD R135, R135, R124, RZ ;  /* 0x0000007c87877224 */ /* 0x000fce00078e02ff */
.L_x_200:
[----:B------:R-:W-:Y:S05]  /*5260*/  BSYNC B1 ;  /* 0x0000000000017941 */ /* 0x000fea0003800000 */
.L_x_199:
        /* <DEDUP_REMOVED lines=11> */
.L_x_202:
[----:B------:R-:W-:Y:S05]  /*5320*/  BSYNC B1 ;  /* 0x0000000000017941 */ /* 0x000fea0003800000 */
.L_x_201:
[----:B0-----:R-:W-:Y:S01]  /*5330*/  @!P4 IMAD R3, R58, R122, R135 ;  /* 0x0000007a3a03c224 */ /* 0x001fe200078e0287 */
[----:B------:R-:W-:Y:S04]  /*5340*/  BSSY B1, `(.L_x_203) ;  /* 0x0000006000017945 */ /* 0x000fe80003800000 */
[----:B------:R0:W-:Y:S01]  /*5350*/  @!P4 STG.E.U8 desc[UR36][R10.64+0x40], R3 ;  /* 0x000040030a00c986 */ /* 0x0001e2000c101124 */
[----:B------:R-:W-:Y:S05]  /*5360*/  @P3 BRA `(.L_x_204) ;  /* 0x00000000000c3947 */ /* 0x000fea0003800000 */
[----:B--2---:R-:W2:Y:S02]  /*5370*/  LDG.E.U8 R125, desc[UR36][R12.64+0x41] ;  /* 0x000041240c7d7981 */ /* 0x004ea4000c1e1100 */
[----:B--2---:R-:W-:-:S05]  /*5380*/  PRMT R135, R125, 0x8880, RZ ;  /* 0x000088807d877816 */ /* 0x004fca00000000ff */
[----:B------:R-:W-:-:S07]  /*5390*/  IMAD R135, R135, R124, RZ ;  /* 0x0000007c87877224 */ /* 0x000fce00078e02ff */
.L_x_204:
[----:B------:R-:W-:Y:S05]  /*53a0*/  BSYNC B1 ;  /* 0x0000000000017941 */ /* 0x000fea0003800000 */
.L_x_203:
[----:B------:R-:W-:Y:S01]  /*53b0*/  @!P3 IMAD R59, R59, R122, R135 ;  /* 0x0000007a3b3bb224 */ /* 0x000fe200078e0287 */
[----:B------:R-:W-:Y:S04]  /*53c0*/  BSSY B1, `(.L_x_205) ;  /* 0x0000006000017945 */ /* 0x000fe80003800000 */
[----:B------:R0:W-:Y:S01]  /*53d0*/  @!P3 STG.E.U8 desc[UR36][R10.64+0x41], R59 ;  /* 0x0000413b0a00b986 */ /* 0x0001e2000c101124 */
[----:B------:R-:W-:Y:S05]  /*53e0*/  @P5 BRA `(.L_x_206) ;  /* 0x00000000000c5947 */ /* 0x000fea0003800000 */
[----:B--2---:R-:W2:Y:S02]  /*53f0*/  LDG.E.U8 R125, desc[UR36][R4.64+0x48] ;  /* 0x00004824047d7981 */ /* 0x004ea4000c1e1100 */
[----:B--2---:R-:W-:-:S05]  /*5400*/  PRMT R135, R125, 0x8880, RZ ;  /* 0x000088807d877816 */ /* 0x004fca00000000ff */
[----:B------:R-:W-:-:S07]  /*5410*/  IMAD R135, R135, R124, RZ ;  /* 0x0000007c87877224 */ /* 0x000fce00078e02ff */
.L_x_206:
[----:B------:R-:W-:Y:S05]  /*5420*/  BSYNC B1 ;  /* 0x0000000000017941 */ /* 0x000fea0003800000 */
.L_x_205:
[----:B0-----:R-:W-:Y:S01]  /*5430*/  @!P5 IMAD R3, R60, R122, R135 ;  /* 0x0000007a3c03d224 */ /* 0x001fe200078e0287 */
[----:B------:R-:W-:Y:S04]  /*5440*/  BSSY B1, `(.L_x_207) ;  /* 0x0000006000017945 */ /* 0x000fe80003800000 */
[----:B------:R0:W-:Y:S01]  /*5450*/  @!P5 STG.E.U8 desc[UR36][R6.64+0x48], R3 ;  /* 0x000048030600d986 */ /* 0x0001e2000c101124 */
[----:B------:R-:W-:Y:S05]  /*5460*/  @P1 BRA `(.L_x_208) ;  /* 0x00000000000c1947 */ /* 0x000fea0003800000 */
[----:B--2---:R-:W2:Y:S02]  /*5470*/  LDG.E.U8 R125, desc[UR36][R4.64+0x49] ;  /* 0x00004924047d7981 */ /* 0x004ea4000c1e1100 */
[----:B--2---:R-:W-:-:S05]  /*5480*/  PRMT R135, R125, 0x8880, RZ ;  /* 0x000088807d877816 */ /* 0x004fca00000000ff */
[----:B------:R-:W-:-:S07]  /*5490*/  IMAD R135, R135, R124, RZ ;  /* 0x0000007c87877224 */ /* 0x000fce00078e02ff */
.L_x_208:
[----:B------:R-:W-:Y:S05]  /*54a0*/  BSYNC B1 ;  /* 0x0000000000017941 */ /* 0x000fea0003800000 */
.L_x_207:
        /* <DEDUP_REMOVED lines=11> */
.L_x_210:
[----:B------:R-:W-:Y:S05]  /*5560*/  BSYNC B1 ;  /* 0x0000000000017941 */ /* 0x000fea0003800000 */
.L_x_209:
[----:B0-----:R-:W-:Y:S01]  /*5570*/  @!P4 IMAD R3, R62, R122, R135 ;  /* 0x0000007a3e03c224 */ /* 0x001fe200078e0287 */
[----:B------:R-:W-:Y:S04]  /*5580*/  BSSY B1, `(.L_x_211) ;  /* 0x0000006000017945 */ /* 0x000fe80003800000 */
[----:B------:R0:W-:Y:S01]  /*5590*/  @!P4 STG.E.U8 desc[UR36][R10.64+0x48], R3 ;  /* 0x000048030a00c986 */ /* 0x0001e2000c101124 */
[----:B------:R-:W-:Y:S05]  /*55a0*/  @P3 BRA `(.L_x_212) ;  /* 0x00000000000c3947 */ /* 0x000fea0003800000 */
[----:B--2---:R-:W2:Y:S02]  /*55b0*/  LDG.E.U8 R125, desc[UR36][R12.64+0x49] ;  /* 0x000049240c7d7981 */ /* 0x004ea4000c1e1100 */
[----:B--2---:R-:W-:-:S05]  /*55c0*/  PRMT R135, R125, 0x8880, RZ ;  /* 0x000088807d877816 */ /* 0x004fca00000000ff */
[----:B------:R-:W-:-:S07]  /*55d0*/  IMAD R135, R135, R124, RZ ;  /* 0x0000007c87877224 */ /* 0x000fce00078e02ff */
.L_x_212:
[----:B------:R-:W-:Y:S05]  /*55e0*/  BSYNC B1 ;  /* 0x0000000000017941 */ /* 0x000fea0003800000 */
.L_x_211:
[----:B------:R-:W-:Y:S01]  /*55f0*/  @!P3 IMAD R63, R63, R122, R135 ;  /* 0x0000007a3f3fb224 */ /* 0x000fe200078e0287 */
[----:B------:R-:W-:Y:S04]  /*5600*/  BSSY B1, `(.L_x_213) ;  /* 0x0000006000017945 */ /* 0x000fe80003800000 */
[----:B------:R0:W-:Y:S01]  /*5610*/  @!P3 STG.E.U8 desc[UR36][R10.64+0x49], R63 ;  /* 0x0000493f0a00b986 */ /* 0x0001e2000c101124 */
[----:B------:R-:W-:Y:S05]  /*5620*/  @P5 BRA `(.L_x_214) ;  /* 0x00000000000c5947 */ /* 0x000fea0003800000 */
[----:B--2---:R-:W2:Y:S02]  /*5630*/  LDG.E.U8 R125, desc[UR36][R4.64+0x50] ;  /* 0x00005024047d7981 */ /* 0x004ea4000c1e1100 */
[----:B--2---:R-:W-:-:S05]  /*5640*/  PRMT R135, R125, 0x8880, RZ ;  /* 0x000088807d877816 */ /* 0x004fca00000000ff */
[----:B------:R-:W-:-:S07]  /*5650*/  IMAD R135, R135, R124, RZ ;  /* 0x0000007c87877224 */ /* 0x000fce00078e02ff */
.L_x_214:
[----:B------:R-:W-:Y:S05]  /*5660*/  BSYNC B1 ;  /* 0x0000000000017941 */ /* 0x000fea0003800000 */
.L_x_213:
[----:B0-----:R-:W-:Y:S01]  /*5670*/  @!P5 IMAD R3, R64, R122, R135 ;  /* 0x0000007a4003d224 */ /* 0x001fe200078e0287 */
[----:B------:R-:W-:Y:S04]  /*5680*/  BSSY B1, `(.L_x_215) ;  /* 0x0000006000017945 */ /* 0x000fe80003800000 */
[----:B------:R0:W-:Y:S01]  /*5690*/  @!P5 STG.E.U8 desc[UR36][R6.64+0x50], R3 ;  /* 0x000050030600d986 */ /* 0x0001e2000c101124 */
[----:B------:R-:W-:Y:S05]  /*56a0*/  @P1 BRA `(.L_x_216) ;  /* 0x00000000000c1947 */ /* 0x000fea0003800000 */
[----:B--2---:R-:W2:Y:S02]  /*56b0*/  LDG.E.U8 R125, desc[UR36][R4.64+0x51] ;  /* 0x00005124047d7981 */ /* 0x004ea4000c1e1100 */
[----:B--2---:R-:W-:-:S05]  /*56c0*/  PRMT R135, R125, 0x8880, RZ ;  /* 0x000088807d877816 */ /* 0x004fca00000000ff */
[----:B------:R-:W-:-:S07]  /*56d0*/  IMAD R135, R135, R124, RZ ;  /* 0x0000007c87877224 */ /* 0x000fce00078e02ff */
.L_x_216:
[----:B------:R-:W-:Y:S05]  /*56e0*/  BSYNC B1 ;  /* 0x0000000000017941 */ /* 0x000fea0003800000 */
.L_x_215:
[----:B------:R-:W-:Y:S01]  /*56f0*/  ISETP.LT.OR P4, PT, R123, 0x51, !P0 ;  /* 0x000000517b00780c */ /* 0x000fe20004781670 */
[----:B------:R-:W-:Y:S01]  /*5700*/  @!P1 IMAD R65, R65, R122, R135 ;  /* 0x0000007a41419224 */ /* 0x000fe200078e0287 */
[----:B------:R-:W-:Y:S01]  /*5710*/  BSSY B1, `(.L_x_217) ;  /* 0x000000a000017945 */ /* 0x000fe20003800000 */
[C---:B------:R-:W-:Y:S02]  /*5720*/  ISETP.LT.OR P3, PT, R123.reuse, 0x52, !P0 ;  /* 0x000000527b00780c */ /* 0x040fe40004761670 */
        /* <DEDUP_REMOVED lines=8> */
.L_x_218:
[----:B------:R-:W-:Y:S05]  /*57b0*/  BSYNC B1 ;  /* 0x0000000000017941 */ /* 0x000fea0003800000 */
.L_x_217:
[----:B0-----:R-:W-:Y:S01]  /*57c0*/  @!P4 IMAD R3, R66, R122, R135 ;  /* 0x0000007a4203c224 */ /* 0x001fe200078e0287 */
[----:B------:R-:W-:Y:S04]  /*57d0*/  BSSY B1, `(.L_x_219) ;  /* 0x0000006000017945 */ /* 0x000fe80003800000 */
[----:B------:R0:W-:Y:S01]  /*57e0*/  @!P4 STG.E.U8 desc[UR36][R10.64+0x50], R3 ;  /* 0x000050030a00c986 */ /* 0x0001e2000c101124 */
[----:B------:R-:W-:Y:S05]  /*57f0*/  @P3 BRA `(.L_x_220) ;  /* 0x00000000000c3947 */ /* 0x000fea0003800000 */
[----:B--2---:R-:W2:Y:S02]  /*5800*/  LDG.E.U8 R125, desc[UR36][R12.64+0x51] ;  /* 0x000051240c7d7981 */ /* 0x004ea4000c1e1100 */
[----:B--2---:R-:W-:-:S05]  /*5810*/  PRMT R135, R125, 0x8880, RZ ;  /* 0x000088807d877816 */ /* 0x004fca00000000ff */
[----:B------:R-:W-:-:S07]  /*5820*/  IMAD R135, R135, R124, RZ ;  /* 0x0000007c87877224 */ /* 0x000fce00078e02ff */
.L_x_220:
[----:B------:R-:W-:Y:S05]  /*5830*/  BSYNC B1 ;  /* 0x0000000000017941 */ /* 0x000fea0003800000 */
.L_x_219:
[----:B------:R-:W-:Y:S01]  /*5840*/  @!P3 IMAD R67, R67, R122, R135 ;  /* 0x0000007a4343b224 */ /* 0x000fe200078e0287 */
[----:B------:R-:W-:Y:S04]  /*5850*/  BSSY B1, `(.L_x_221) ;  /* 0x0000006000017945 */ /* 0x000fe80003800000 */
[----:B------:R0:W-:Y:S01]  /*5860*/  @!P3 STG.E.U8 desc[UR36][R10.64+0x51], R67 ;  /* 0x000051430a00b986 */ /* 0x0001e2000c101124 */
[----:B------:R-:W-:Y:S05]  /*5870*/  @P1 BRA `(.L_x_222) ;  /* 0x00000000000c1947 */ /* 0x000fea0003800000 */
[----:B--2---:R-:W2:Y:S02]  /*5880*/  LDG.E.U8 R125, desc[UR36][R4.64+0x58] ;  /* 0x00005824047d7981 */ /* 0x004ea4000c1e1100 */
[----:B--2---:R-:W-:-:S05]  /*5890*/  PRMT R135, R125, 0x8880, RZ ;  /* 0x000088807d877816 */ /* 0x004fca00000000ff */
[----:B------:R-:W-:-:S07]  /*58a0*/  IMAD R135, R135, R124, RZ ;  /* 0x0000007c87877224 */ /* 0x000fce00078e02ff */
.L_x_222:
[----:B------:R-:W-:Y:S05]  /*58b0*/  BSYNC B1 ;  /* 0x0000000000017941 */ /* 0x000fea0003800000 */
.L_x_221:
[----:B0-----:R-:W-:Y:S01]  /*58c0*/  @!P1 IMAD R3, R68, R122, R135 ;  /* 0x0000007a44039224 */ /* 0x001fe200078e0287 */
[----:B------:R-:W-:Y:S04]  /*58d0*/  BSSY B1, `(.L_x_223) ;  /* 0x0000006000017945 */ /* 0x000fe80003800000 */
[----:B------:R0:W-:Y:S01]  /*58e0*/  @!P1 STG.E.U8 desc[UR36][R6.64+0x58], R3 ;  /* 0x0000580306009986 */ /* 0x0001e2000c101124 */
[----:B------:R-:W-:Y:S05]  /*58f0*/  @P2 BRA `(.L_x_224) ;  /* 0x00000000000c2947 */ /* 0x000fea0003800000 */
[----:B--2---:R-:W2:Y:S02]  /*5900*/  LDG.E.U8 R125, desc[UR36][R4.64+0x59] ;  /* 0x00005924047d7981 */ /* 0x004ea4000c1e1100 */
[----:B--2---:R-:W-:-:S05]  /*5910*/  PRMT R135, R125, 0x8880, RZ ;  /* 0x000088807d877816 */ /* 0x004fca00000000ff */
[----:B------:R-:W-:-:S07]  /*5920*/  IMAD R135, R135, R124, RZ ;  /* 0x0000007c87877224 */ /* 0x000fce00078e02ff */
.L_x_224:
[----:B------:R-:W-:Y:S05]  /*5930*/  BSYNC B1 ;  /* 0x0000000000017941 */ /* 0x000fea0003800000 */
.L_x_223:
[----:B------:R-:W-:Y:S01]  /*5940*/  @!P2 IMAD R69, R69, R122, R135 ;  /* 0x0000007a4545a224 */ /* 0x000fe200078e0287 */
[----:B------:R-:W-:Y:S04]  /*5950*/  BSSY B1, `(.L_x_225) ;  /* 0x0000006000017945 */ /* 0x000fe80003800000 */
[----:B------:R0:W-:Y:S01]  /*5960*/  @!P2 STG.E.U8 desc[UR36][R6.64+0x59], R69 ;  /* 0x000059450600a986 */ /* 0x0001e2000c101124 */
[----:B------:R-:W-:Y:S05]  /*5970*/  @P5 BRA `(.L_x_226) ;  /* 0x00000000000c5947 */ /* 0x000fea0003800000 */
[----:B--2---:R-:W2:Y:S02]  /*5980*/  LDG.E.U8 R125, desc[UR36][R12.64+0x58] ;  /* 0x000058240c7d7981 */ /* 0x004ea4000c1e1100 */
[----:B--2---:R-:W-:-:S05]  /*5990*/  PRMT R135, R125, 0x8880, RZ ;  /* 0x000088807d877816 */ /* 0x004fca00000000ff */
[----:B------:R-:W-:-:S07]  /*59a0*/  IMAD R135, R135, R124, RZ ;  /* 0x0000007c87877224 */ /* 0x000fce00078e02ff */
.L_x_226:
[----:B------:R-:W-:Y:S05]  /*59b0*/  BSYNC B1 ;  /* 0x0000000000017941 */ /* 0x000fea0003800000 */
.L_x_225:
[----:B0-----:R-:W-:Y:S01]  /*59c0*/  @!P5 IMAD R3, R70, R122, R135 ;  /* 0x0000007a4603d224 */ /* 0x001fe200078e0287 */
[----:B------:R-:W-:Y:S01]  /*59d0*/  ISETP.LT.OR P0, PT, R123, 0x5a, !P0 ;  /* 0x0000005a7b00780c */ /* 0x000fe20004701670 */
[----:B------:R-:W-:Y:S03]  /*59e0*/  BSSY B1, `(.L_x_227) ;  /* 0x0000006000017945 */ /* 0x000fe60003800000 */
[----:B------:R0:W-:Y:S09]  /*59f0*/  @!P5 STG.E.U8 desc[UR36][R10.64+0x58], R3 ;  /* 0x000058030a00d986 */ /* 0x0001f2000c101124 */
[----:B------:R-:W-:Y:S05]  /*5a00*/  @P0 BRA `(.L_x_228) ;  /* 0x00000000000c0947 */ /* 0x000fea0003800000 */
[----:B--2---:R-:W2:Y:S02]  /*5a10*/  LDG.E.U8 R125, desc[UR36][R12.64+0x59] ;  /* 0x000059240c7d7981 */ /* 0x004ea4000c1e1100 */
[----:B--2---:R-:W-:-:S05]  /*5a20*/  PRMT R135, R125, 0x8880, RZ ;  /* 0x000088807d877816 */ /* 0x004fca00000000ff */
[----:B------:R-:W-:-:S07]  /*5a30*/  IMAD R135, R135, R124, RZ ;  /* 0x0000007c87877224 */ /* 0x000fce00078e02ff */
.L_x_228:
[----:B------:R-:W-:Y:S05]  /*5a40*/  BSYNC B1 ;  /* 0x0000000000017941 */ /* 0x000fea0003800000 */
.L_x_227:
[----:B------:R-:W-:Y:S01]  /*5a50*/  IMAD R71, R71, R122, R135 ;  /* 0x0000007a47477224 */ /* 0x000fe200078e0287 */
[----:B------:R-:W-:Y:S06]  /*5a60*/  @P0 BRA `(.L_x_229) ;  /* 0x0000001000980947 */ /* 0x000fec0003800000 */
[----:B------:R0:W-:Y:S01]  /*5a70*/  STG.E.U8 desc[UR36][R10.64+0x59], R71 ;  /* 0x000059470a007986 */ /* 0x0001e2000c101124 */
[----:B------:R-:W-:Y:S05]  /*5a80*/  BRA `(.L_x_229) ;  /* 0x0000001000907947 */ /* 0x000fea0003800000 */
.L_x_36:
[C---:B------:R-:W-:Y:S02]  /*5a90*/  ISETP.GE.AND P2, PT, R3.reuse, 0x1, PT ;  /* 0x000000010300780c */ /* 0x040fe40003f46270 */
[----:B------:R-:W-:Y:S02]  /*5aa0*/  ISETP.GE.AND P1, PT, R3, 0x9, PT ;  /* 0x000000090300780c */ /* 0x000fe40003f26270 */
[C---:B------:R-:W-:Y:S02]  /*5ab0*/  ISETP.LT.OR P3, PT, R123.reuse, 0x1, !P2 ;  /* 0x000000017b00780c */ /* 0x040fe40005761670 */
[C---:B------:R-:W-:Y:S02]  /*5ac0*/  ISETP.LT.OR P5, PT, R123.reuse, 0x2, !P2 ;  /* 0x000000027b00780c */ /* 0x040fe400057a1670 */
[C---:B------:R-:W-:Y:S02]  /*5ad0*/  ISETP.LT.OR P0, PT, R123.reuse, 0x1, !P1 ;  /* 0x000000017b00780c */ /* 0x040fe40004f01670 */
[----:B------:R-:W-:-:S07]  /*5ae0*/  ISETP.LT.OR P4, PT, R123, 0x2, !P1 ;  /* 0x000000027b00780c */ /* 0x000fce0004f81670 */
[-C--:B------:R-:W-:Y:S02]  /*5af0*/  @!P3 IMAD R5, R72, R122.reuse, RZ ;  /* 0x0000007a4805b224 */ /* 0x080fe400078e02ff */
[-C--:B------:R-:W-:Y:S02]  /*5b00*/  @!P5 IMAD R73, R73, R122.reuse, RZ ;  /* 0x0000007a4949d224 */ /* 0x080fe400078e02ff */
[-C--:B------:R-:W-:Y:S01]  /*5b10*/  @!P0 IMAD R13, R74, R122.reuse, RZ ;  /* 0x0000007a4a0d8224 */ /* 0x080fe200078e02ff */
[----:B------:R0:W-:Y:S01]  /*5b20*/  @!P3 STG.E.U8 desc[UR36][R128.64], R5 ;  /* 0x000000058000b986 */ /* 0x0001e2000c101124 */
[----:B------:R-:W-:Y:S01]  /*5b30*/  ISETP.LT.OR P3, PT, R123, 0x9, !P2 ;  /* 0x000000097b00780c */ /* 0x000fe20005761670 */
[----:B------:R-:W-:Y:S02]  /*5b40*/  @!P4 IMAD R75, R75, R122, RZ ;  /* 0x0000007a4b4bc224 */ /* 0x000fe400078e02ff */
[----:B------:R-:W-:Y:S01]  /*5b50*/  @!P5 STG.E.U8 desc[UR36][R128.64+0x1], R73 ;  /* 0x000001498000d986 */ /* 0x000fe2000c101124 */
[----:B------:R-:W-:-:S03]  /*5b60*/  ISETP.LT.OR P5, PT, R123, 0xa, !P2 ;  /* 0x0000000a7b00780c */ /* 0x000fc600057a1670 */
[----:B------:R1:W-:Y:S01]  /*5b70*/  @!P0 STG.E.U8 desc[UR36][R8.64], R13 ;  /* 0x0000000d08008986 */ /* 0x0003e2000c101124 */
[----:B------:R-:W-:-:S03]  /*5b80*/  ISETP.LT.OR P0, PT, R123, 0x9, !P1 ;  /* 0x000000097b00780c */ /* 0x000fc60004f01670 */
[----:B------:R-:W-:Y:S01]  /*5b90*/  @!P4 STG.E.U8 desc[UR36][R8.64+0x1], R75 ;  /* 0x0000014b0800c986 */ /* 0x000fe2000c101124 */
[----:B------:R-:W-:Y:S01]  /*5ba0*/  ISETP.LT.OR P4, PT, R123, 0xa, !P1 ;  /* 0x0000000a7b00780c */ /* 0x000fe20004f81670 */
[----:B------:R-:W-:-:S04]  /*5bb0*/  @!P3 IMAD R15, R76, R122, RZ ;  /* 0x0000007a4c0fb224 */ /* 0x000fc800078e02ff */
[-C--:B------:R-:W-:Y:S01]  /*5bc0*/  @!P5 IMAD R77, R77, R122.reuse, RZ ;  /* 0x0000007a4d4dd224 */ /* 0x080fe200078e02ff */
[----:B------:R3:W-:Y:S01]  /*5bd0*/  @!P3 STG.E.U8 desc[UR36][R128.64+0x8], R15 ;  /* 0x0000080f8000b986 */ /* 0x0007e2000c101124 */
[C---:B------:R-:W-:Y:S02]  /*5be0*/  ISETP.LT.OR P3, PT, R123.reuse, 0x11, !P2 ;  /* 0x000000117b00780c */ /* 0x040fe40005761670 */
[-C--:B0-----:R-:W-:Y:S01]  /*5bf0*/  @!P0 IMAD R5, R78, R122.reuse, RZ ;  /* 0x0000007a4e058224 */ /* 0x081fe200078e02ff */
[----:B------:R-:W-:Y:S01]  /*5c00*/  @!P5 STG.E.U8 desc[UR36][R128.64+0x9], R77 ;  /* 0x0000094d8000d986 */ /* 0x000fe2000c101124 */
[----:B------:R-:W-:Y:S02]  /*5c10*/  ISETP.LT.OR P5, PT, R123, 0x12, !P2 ;  /* 0x000000127b00780c */ /* 0x000fe400057a1670 */
[----:B------:R-:W-:Y:S01]  /*5c20*/  @!P4 IMAD R79, R79, R122, RZ ;  /* 0x0000007a4f4fc224 */ /* 0x000fe200078e02ff */
[----:B------:R0:W-:Y:S01]  /*5c30*/  @!P0 STG.E.U8 desc[UR36][R8.64+0x8], R5 ;  /* 0x0000080508008986 */ /* 0x0001e2000c101124 */
[----:B------:R-:W-:-:S03]  /*5c40*/  ISETP.LT.OR P0, PT, R123, 0x11, !P1 ;  /* 0x000000117b00780c */ /* 0x000fc60004f01670 */
[----:B------:R-:W-:Y:S01]  /*5c50*/  @!P4 STG.E.U8 desc[UR36][R8.64+0x9], R79 ;  /* 0x0000094f0800c986 */ /* 0x000fe2000c101124 */
[----:B------:R-:W-:Y:S01]  /*5c60*/  ISETP.LT.OR P4, PT, R123, 0x12, !P1 ;  /* 0x000000127b00780c */ /* 0x000fe20004f81670 */
[----:B-1----:R-:W-:-:S04]  /*5c70*/  @!P3 IMAD R13, R80, R122, RZ ;  /* 0x0000007a500db224 */ /* 0x002fc800078e02ff */
[-C--:B------:R-:W-:Y:S01]  /*5c80*/  @!P5 IMAD R81, R81, R122.reuse, RZ ;  /* 0x0000007a5151d224 */ /* 0x080fe200078e02ff */
[----:B------:R1:W-:Y:S01]  /*5c90*/  @!P3 STG.E.U8 desc[UR36][R128.64+0x10], R13 ;  /* 0x0000100d8000b986 */ /* 0x0003e2000c101124 */
[C---:B------:R-:W-:Y:S02]  /*5ca0*/  ISETP.LT.OR P3, PT, R123.reuse, 0x19, !P2 ;  /* 0x000000197b00780c */ /* 0x040fe40005761670 */
[-C--:B---3--:R-:W-:Y:S01]  /*5cb0*/  @!P0 IMAD R15, R82, R122.reuse, RZ ;  /* 0x0000007a520f8224 */ /* 0x088fe200078e02ff */
[----:B------:R-:W-:Y:S01]  /*5cc0*/  @!P5 STG.E.U8 desc[UR36][R128.64+0x11], R81 ;  /* 0x000011518000d986 */ /* 0x000fe2000c101124 */
[----:B------:R-:W-:Y:S02]  /*5cd0*/  ISETP.LT.OR P5, PT, R123, 0x1a, !P2 ;  /* 0x0000001a7b00780c */ /* 0x000fe400057a1670 */
[----:B------:R-:W-:Y:S01]  /*5ce0*/  @!P4 IMAD R83, R83, R122, RZ ;  /* 0x0000007a5353c224 */ /* 0x000fe200078e02ff */
[----:B------:R3:W-:Y:S01]  /*5cf0*/  @!P0 STG.E.U8 desc[UR36][R8.64+0x10], R15 ;  /* 0x0000100f08008986 */ /* 0x0007e2000c101124 */
[----:B------:R-:W-:-:S03]  /*5d00*/  ISETP.LT.OR P0, PT, R123, 0x19, !P1 ;  /* 0x000000197b00780c */ /* 0x000fc60004f01670 */
[----:B------:R-:W-:Y:S01]  /*5d10*/  @!P4 STG.E.U8 desc[UR36][R8.64+0x11], R83 ;  /* 0x000011530800c986 */ /* 0x000fe2000c101124 */
[----:B------:R-:W-:Y:S01]  /*5d20*/  ISETP.LT.OR P4, PT, R123, 0x1a, !P1 ;  /* 0x0000001a7b00780c */ /* 0x000fe20004f81670 */
[----:B0-----:R-:W-:-:S04]  /*5d30*/  @!P3 IMAD R5, R84, R122, RZ ;  /* 0x0000007a5405b224 */ /* 0x001fc800078e02ff */
[-C--:B------:R-:W-:Y:S01]  /*5d40*/  @!P5 IMAD R85, R85, R122.reuse, RZ ;  /* 0x0000007a5555d224 */ /* 0x080fe200078e02ff */
[----:B------:R0:W-:Y:S01]  /*5d50*/  @!P3 STG.E.U8 desc[UR36][R128.64+0x18], R5 ;  /* 0x000018058000b986 */ /* 0x0001e2000c101124 */
[C---:B------:R-:W-:Y:S02]  /*5d60*/  ISETP.LT.OR P3, PT, R123.reuse, 0x21, !P2 ;  /* 0x000000217b00780c */ /* 0x040fe40005761670 */
[-C--:B-1----:R-:W-:Y:S01]  /*5d70*/  @!P0 IMAD R13, R86, R122.reuse, RZ ;  /* 0x0000007a560d8224 */ /* 0x082fe200078e02ff */
[----:B------:R-:W-:Y:S01]  /*5d80*/  @!P5 STG.E.U8 desc[UR36][R128.64+0x19], R85 ;  /* 0x000019558000d986 */ /* 0x000fe2000c101124 */
[----:B------:R-:W-:Y:S02]  /*5d90*/  ISETP.LT.OR P5, PT, R123, 0x22, !P2 ;  /* 0x000000227b00780c */ /* 0x000fe400057a1670 */
[----:B------:R-:W-:Y:S01]  /*5da0*/  @!P4 IMAD R87, R87, R122, RZ ;  /* 0x0000007a5757c224 */ /* 0x000fe200078e02ff */
[----:B------:R1:W-:Y:S01]  /*5db0*/  @!P0 STG.E.U8 desc[UR36][R8.64+0x18], R13 ;  /* 0x0000180d08008986 */ /* 0x0003e2000c101124 */
[----:B------:R-:W-:-:S03]  /*5dc0*/  ISETP.LT.OR P0, PT, R123, 0x21, !P1 ;  /* 0x000000217b00780c */ /* 0x000fc60004f01670 */
[----:B------:R-:W-:Y:S01]  /*5dd0*/  @!P4 STG.E.U8 desc[UR36][R8.64+0x19], R87 ;  /* 0x000019570800c986 */ /* 0x000fe2000c101124 */
[----:B------:R-:W-:Y:S01]  /*5de0*/  ISETP.LT.OR P4, PT, R123, 0x22, !P1 ;  /* 0x000000227b00780c */ /* 0x000fe20004f81670 */
[----:B---3--:R-:W-:-:S04]  /*5df0*/  @!P3 IMAD R15, R88, R122, RZ ;  /* 0x0000007a580fb224 */ /* 0x008fc800078e02ff */
        /* <DEDUP_REMOVED lines=76> */
[C---:B------:R-:W-:Y:S01]  /*62c0*/  ISETP.LT.OR P2, PT, R123.reuse, 0x5a, !P2 ;  /* 0x0000005a7b00780c */ /* 0x040fe20005741670 */
[----:B------:R-:W-:Y:S01]  /*62d0*/  @!P5 STG.E.U8 desc[UR36][R128.64+0x51], R113 ;  /* 0x000051718000d986 */ /* 0x000fe2000c101124 */
[----:B------:R-:W-:Y:S01]  /*62e0*/  ISETP.LT.OR P5, PT, R123, 0x59, !P1 ;  /* 0x000000597b00780c */ /* 0x000fe20004fa1670 */
[----:B------:R-:W-:Y:S01]  /*62f0*/  @!P4 IMAD R115, R115, R122, RZ ;  /* 0x0000007a7373c224 */ /* 0x000fe200078e02ff */
[----:B------:R-:W-:Y:S01]  /*6300*/  ISETP.LT.OR P1, PT, R123, 0x5a, !P1 ;  /* 0x0000005a7b00780c */ /* 0x000fe20004f21670 */
[----:B------:R0:W-:Y:S01]  /*6310*/  @!P0 STG.E.U8 desc[UR36][R8.64+0x50], R5 ;  /* 0x0000500508008986 */ /* 0x0001e2000c101124 */
[----:B------:R-:W-:-:S03]  /*6320*/  ISETP.GE.AND P0, PT, R3, 0x81, PT ;  /* 0x000000810300780c */ /* 0x000fc60003f06270 */
[----:B------:R-:W-:Y:S01]  /*6330*/  @!P4 STG.E.U8 desc[UR36][R8.64+0x51], R115 ;  /* 0x000051730800c986 */ /* 0x000fe2000c101124 */
[-C--:B-1----:R-:W-:Y:S01]  /*6340*/  @!P3 IMAD R13, R116, R122.reuse, RZ ;  /* 0x0000007a740db224 */ /* 0x082fe200078e02ff */
[----:B------:R-:W-:Y:S02]  /*6350*/  ISETP.LT.OR P4, PT, R123, 0x1, !P0 ;  /* 0x000000017b00780c */ /* 0x000fe40004781670 */
[-C--:B------:R-:W-:Y:S02]  /*6360*/  @!P2 IMAD R117, R117, R122.reuse, RZ ;  /* 0x0000007a7575a224 */ /* 0x080fe400078e02ff */
[----:B------:R1:W-:Y:S01]  /*6370*/  @!P3 STG.E.U8 desc[UR36][R128.64+0x58], R13 ;  /* 0x0000580d8000b986 */ /* 0x0003e2000c101124 */
[----:B------:R-:W-:Y:S01]  /*6380*/  ISETP.LT.OR P3, PT, R123, 0x2, !P0 ;  /* 0x000000027b00780c */ /* 0x000fe20004761670 */
[-C--:B---3--:R-:W-:Y:S02]  /*6390*/  @!P5 IMAD R15, R118, R122.reuse, RZ ;  /* 0x0000007a760fd224 */ /* 0x088fe400078e02ff */
[----:B------:R-:W-:Y:S01]  /*63a0*/  @!P2 STG.E.U8 desc[UR36][R128.64+0x59], R117 ;  /* 0x000059758000a986 */ /* 0x000fe2000c101124 */
[----:B------:R-:W-:Y:S01]  /*63b0*/  ISETP.GE.AND P2, PT, R3, 0x89, PT ;  /* 0x000000890300780c */ /* 0x000fe20003f46270 */
[----:B------:R-:W-:-:S02]  /*63c0*/  @!P1 IMAD R119, R119, R122, RZ ;  /* 0x0000007a77779224 */ /* 0x000fc400078e02ff */
[----:B------:R-:W-:Y:S01]  /*63d0*/  @!P5 STG.E.U8 desc[UR36][R8.64+0x58], R15 ;  /* 0x0000580f0800d986 */ /* 0x000fe2000c101124 */
[-C--:B------:R-:W-:Y:S01]  /*63e0*/  @!P4 IMAD R3, R24, R122.reuse, RZ ;  /* 0x0000007a1803c224 */ /* 0x080fe200078e02ff */
[C---:B------:R-:W-:Y:S02]  /*63f0*/  ISETP.LT.OR P5, PT, R123.reuse, 0x1, !P2 ;  /* 0x000000017b00780c */ /* 0x040fe400057a1670 */
[----:B------:R-:W-:Y:S01]  /*6400*/  @!P1 STG.E.U8 desc[UR36][R8.64+0x59], R119 ;  /* 0x0000597708009986 */ /* 0x000fe2000c101124 */
[----:B------:R-:W-:Y:S01]  /*6410*/  ISETP.LT.OR P1, PT, R123, 0x2, !P2 ;  /* 0x000000027b00780c */ /* 0x000fe20005721670 */
[----:B------:R-:W-:Y:S02]  /*6420*/  @!P3 IMAD R25, R25, R122, RZ ;  /* 0x0000007a1919b224 */ /* 0x000fe400078e02ff */
[----:B------:R3:W-:Y:S01]  /*6430*/  @!P4 STG.E.U8 desc[UR36][R6.64], R3 ;  /* 0x000000030600c986 */ /* 0x0007e2000c101124 */
[----:B------:R-:W-:-:S03]  /*6440*/  ISETP.LT.OR P4, PT, R123, 0x9, !P0 ;  /* 0x000000097b00780c */ /* 0x000fc60004781670 */
[----:B------:R-:W-:Y:S01]  /*6450*/  @!P3 STG.E.U8 desc[UR36][R6.64+0x1], R25 ;  /* 0x000001190600b986 */ /* 0x000fe2000c101124 */
[----:B------:R-:W-:Y:S02]  /*6460*/  ISETP.LT.OR P3, PT, R123, 0xa, !P0 ;  /* 0x0000000a7b00780c */ /* 0x000fe40004761670 */
[----:B0-----:R-:W-:-:S03]  /*6470*/  @!P5 IMAD R5, R26, R122, RZ ;  /* 0x0000007a1a05d224 */ /* 0x001fc600078e02ff */
[-C--:B------:R-:W-:Y:S02]  /*6480*/  @!P1 IMAD R27, R27, R122.reuse, RZ ;  /* 0x0000007a1b1b9224 */ /* 0x080fe400078e02ff */
[----:B------:R0:W-:Y:S01]  /*6490*/  @!P5 STG.E.U8 desc[UR36][R10.64], R5 ;  /* 0x000000050a00d986 */ /* 0x0001e2000c101124 */
[C---:B------:R-:W-:Y:S01]  /*64a0*/  ISETP.LT.OR P5, PT, R123.reuse, 0x9, !P2 ;  /* 0x000000097b00780c */ /* 0x040fe200057a1670 */
[-C--:B-1----:R-:W-:Y:S02]  /*64b0*/  @!P4 IMAD R13, R28, R122.reuse, RZ ;  /* 0x0000007a1c0dc224 */ /* 0x082fe400078e02ff */
[----:B------:R-:W-:Y:S01]  /*64c0*/  @!P1 STG.E.U8 desc[UR36][R10.64+0x1], R27 ;  /* 0x0000011b0a009986 */ /* 0x000fe2000c101124 */
[----:B------:R-:W-:Y:S01]  /*64d0*/  ISETP.LT.OR P1, PT, R123, 0xa, !P2 ;  /* 0x0000000a7b00780c */ /* 0x000fe20005721670 */
[----:B------:R-:W-:Y:S02]  /*64e0*/  @!P3 IMAD R29, R29, R122, RZ ;  /* 0x0000007a1d1db224 */ /* 0x000fe400078e02ff */
[----:B------:R-:W-:Y:S01]  /*64f0*/  @!P4 STG.E.U8 desc[UR36][R6.64+0x8], R13 ;  /* 0x0000080d0600c986 */ /* 0x000fe2000c101124 */
        /* <DEDUP_REMOVED lines=11> */
[----:B------:R-:W-:Y:S01]  /*65b0*/  @!P4 STG.E.U8 desc[UR36][R6.64+0x10], R5 ;  /* 0x000010050600c986 */ /* 0x000fe2000c101124 */
[----:B------:R-:W-:-:S03]  /*65c0*/  ISETP.LT.OR P4, PT, R123, 0x19, !P0 ;  /* 0x000000197b00780c */ /* 0x000fc60004781670 */
[----:B------:R-:W-:Y:S01]  /*65d0*/  @!P3 STG.E.U8 desc[UR36][R6.64+0x11], R33 ;  /* 0x000011210600b986 */ /* 0x000fe2000c101124 */
[----:B------:R-:W-:Y:S01]  /*65e0*/  ISETP.LT.OR P3, PT, R123, 0x1a, !P0 ;  /* 0x0000001a7b00780c */ /* 0x000fe20004761670 */
[----:B-1----:R-:W-:-:S04]  /*65f0*/  @!P5 IMAD R3, R34, R122, RZ ;  /* 0x0000007a2203d224 */ /* 0x002fc800078e02ff */
[-C--:B------:R-:W-:Y:S01]  /*6600*/  @!P1 IMAD R35, R35, R122.reuse, RZ ;  /* 0x0000007a23239224 */ /* 0x080fe200078e02ff */
[----:B------:R0:W-:Y:S01]  /*6610*/  @!P5 STG.E.U8 desc[UR36][R10.64+0x10], R3 ;  /* 0x000010030a00d986 */ /* 0x0001e2000c101124 */
[C---:B------:R-:W-:Y:S02]  /*6620*/  ISETP.LT.OR P5, PT, R123.reuse, 0x19, !P2 ;  /* 0x000000197b00780c */ /* 0x040fe400057a1670 */
[-C--:B------:R-:W-:Y:S01]  /*6630*/  @!P4 IMAD R9, R36, R122.reuse, RZ ;  /* 0x0000007a2409c224 */ /* 0x080fe200078e02ff */
[----:B------:R-:W-:Y:S01]  /*6640*/  @!P1 STG.E.U8 desc[UR36][R10.64+0x11], R35 ;  /* 0x000011230a009986 */ /* 0x000fe2000c101124 */
[----:B------:R-:W-:Y:S02]  /*6650*/  ISETP.LT.OR P1, PT, R123, 0x1a, !P2 ;  /* 0x0000001a7b00780c */ /* 0x000fe40005721670 */
[----:B------:R-:W-:Y:S01]  /*6660*/  @!P3 IMAD R37, R37, R122, RZ ;  /* 0x0000007a2525b224 */ /* 0x000fe200078e02ff */
[----:B------:R-:W-:Y:S01]  /*6670*/  @!P4 STG.E.U8 desc[UR36][R6.64+0x18], R9 ;  /* 0x000018090600c986 */ /* 0x000fe2000c101124 */
[----:B------:R-:W-:-:S03]  /*6680*/  ISETP.LT.OR P4, PT, R123, 0x21, !P0 ;  /* 0x000000217b00780c */ /* 0x000fc60004781670 */
[----:B------:R-:W-:Y:S01]  /*6690*/  @!P3 STG.E.U8 desc[UR36][R6.64+0x19], R37 ;  /* 0x000019250600b986 */ /* 0x000fe2000c101124 */
[----:B------:R-:W-:Y:S01]  /*66a0*/  ISETP.LT.OR P3, PT, R123, 0x22, !P0 ;  /* 0x000000227b00780c */ /* 0x000fe20004761670 */
[----:B0-----:R-:W-:-:S04]  /*66b0*/  @!P5 IMAD R3, R38, R122, RZ ;  /* 0x0000007a2603d224 */ /* 0x001fc800078e02ff */
        /* <DEDUP_REMOVED lines=72> */
[----:B------:R-:W-:-:S04]  /*6b40*/  @!P1 IMAD R5, R62, R122, RZ ;  /* 0x0000007a3e059224 */ /* 0x000fc800078e02ff */
[-C--:B------:R-:W-:Y:S01]  /*6b50*/  @!P4 IMAD R63, R63, R122.reuse, RZ ;  /* 0x0000007a3f3fc224 */ /* 0x080fe200078e02ff */
[----:B------:R1:W-:Y:S01]  /*6b60*/  @!P1 STG.E.U8 desc[UR36][R10.64+0x48], R5 ;  /* 0x000048050a009986 */ /* 0x0003e2000c101124 */
[----:B------:R-:W-:Y:S02]  /*6b70*/  ISETP.LT.OR P1, PT, R123, 0x51, !P2 ;  /* 0x000000517b00780c */ /* 0x000fe40005721670 */
[----:B------:R-:W-:Y:S01]  /*6b80*/  @!P3 IMAD R65, R65, R122, RZ ;  /* 0x0000007a4141b224 */ /* 0x000fe200078e02ff */
[----:B------:R-:W-:Y:S01]  /*6b90*/  @!P4 STG.E.U8 desc[UR36][R10.64+0x49], R63 ;  /* 0x0000493f0a00c986 */ /* 0x000fe2000c101124 */
[----:B------:R-:W-:-:S03]  /*6ba0*/  ISETP.LT.OR P4, PT, R123, 0x52, !P2 ;  /* 0x000000527b00780c */ /* 0x000fc60005781670 */
[----:B------:R-:W-:Y:S01]  /*6bb0*/  @!P3 STG.E.U8 desc[UR36][R6.64+0x51], R65 ;  /* 0x000051410600b986 */ /* 0x000fe2000c101124 */
[C---:B------:R-:W-:Y:S02]  /*6bc0*/  ISETP.LT.OR P3, PT, R123.reuse, 0x59, !P0 ;  /* 0x000000597b00780c */ /* 0x040fe40004761670 */
[C---:B------:R-:W-:Y:S01]  /*6bd0*/  ISETP.LT.OR P0, PT, R123.reuse, 0x5a, !P0 ;  /* 0x0000005a7b00780c */ /* 0x040fe20004701670 */
[----:B------:R3:W-:Y:S01]  /*6be0*/  @!P5 STG.E.U8 desc[UR36][R6.64+0x50], R9 ;  /* 0x000050090600d986 */ /* 0x0007e2000c101124 */
[C---:B------:R-:W-:Y:S01]  /*6bf0*/  ISETP.LT.OR P5, PT, R123.reuse, 0x59, !P2 ;  /* 0x000000597b00780c */ /* 0x040fe200057a1670 */
[----:B0-----:R-:W-:Y:S01]  /*6c00*/  @!P1 IMAD R3, R66, R122, RZ ;  /* 0x0000007a42039224 */ /* 0x001fe200078e02ff */
[----:B------:R-:W-:-:S03]  /*6c10*/  ISETP.LT.OR P2, PT, R123, 0x5a, !P2 ;  /* 0x0000005a7b00780c */ /* 0x000fc60005741670 */
[-C--:B------:R-:W-:Y:S01]  /*6c20*/  @!P4 IMAD R67, R67, R122.reuse, RZ ;  /* 0x0000007a4343c224 */ /* 0x080fe200078e02ff */
[----:B------:R0:W-:Y:S03]  /*6c30*/  @!P1 STG.E.U8 desc[UR36][R10.64+0x50], R3 ;  /* 0x000050030a009986 */ /* 0x0001e6000c101124 */
[-C--:B-1----:R-:W-:Y:S01]  /*6c40*/  @!P3 IMAD R5, R68, R122.reuse, RZ ;  /* 0x0000007a4405b224 */ /* 0x082fe200078e02ff */
[----:B------:R0:W-:Y:S01]  /*6c50*/  @!P4 STG.E.U8 desc[UR36][R10.64+0x51], R67 ;  /* 0x000051430a00c986 */ /* 0x0001e2000c101124 */
[-C--:B------:R-:W-:Y:S02]  /*6c60*/  @!P0 IMAD R69, R69, R122.reuse, RZ ;  /* 0x0000007a45458224 */ /* 0x080fe400078e02ff */
[-C--:B---3--:R-:W-:Y:S01]  /*6c70*/  @!P5 IMAD R9, R70, R122.reuse, RZ ;  /* 0x0000007a4609d224 */ /* 0x088fe200078e02ff */
[----:B------:R0:W-:Y:S01]  /*6c80*/  @!P3 STG.E.U8 desc[UR36][R6.64+0x58], R5 ;  /* 0x000058050600b986 */ /* 0x0001e2000c101124 */
[----:B------:R-:W-:-:S03]  /*6c90*/  @!P2 IMAD R71, R71, R122, RZ ;  /* 0x0000007a4747a224 */ /* 0x000fc600078e02ff */
[----:B------:R0:W-:Y:S04]  /*6ca0*/  @!P0 STG.E.U8 desc[UR36][R6.64+0x59], R69 ;  /* 0x0000594506008986 */ /* 0x0001e8000c101124 */
[----:B------:R0:W-:Y:S04]  /*6cb0*/  @!P5 STG.E.U8 desc[UR36][R10.64+0x58], R9 ;  /* 0x000058090a00d986 */ /* 0x0001e8000c101124 */
[----:B------:R0:W-:Y:S02]  /*6cc0*/  @!P2 STG.E.U8 desc[UR36][R10.64+0x59], R71 ;  /* 0x000059470a00a986 */ /* 0x0001e4000c101124 */
.L_x_229:
[----:B------:R-:W-:Y:S05]  /*6cd0*/  BSYNC B0 ;  /* 0x0000000000007941 */ /* 0x000fea0003800000 */
.L_x_35:
[----:B------:R-:W-:Y:S01]  /*6ce0*/  ULDC UR4, c[0x0][0xc] ;  /* 0x0000030000047ab9 */ /* 0x000fe20000000800 */
[----:B------:R-:W-:Y:S01]  /*6cf0*/  ULDC UR5, c[0x0][0x10] ;  /* 0x0000040000057ab9 */ /* 0x000fe20000000800 */
[----:B0-----:R-:W0:Y:S01]  /*6d00*/  LDC R3, c[0x0][0x14] ;  /* 0x00000500ff037b82 */ /* 0x001e220000000800 */
[----:B------:R-:W-:Y:S01]  /*6d10*/  UIMAD.WIDE.U32 UR4, UR4, UR5, URZ ;  /* 0x00000005040472a5 */ /* 0x000fe2000f8e003f */
[----:B------:R-:W-:Y:S02]  /*6d20*/  IMAD.MOV.U32 R123, RZ, RZ, -0x1 ;  /* 0xffffffffff7b7424 */ /* 0x000fe400078e00ff */
[----:B------:R-:W-:-:S03]  /*6d30*/  IMAD.MOV.U32 R120, RZ, RZ, -0x1 ;  /* 0xffffffffff787424 */ /* 0x000fc600078e00ff */
[----:B0-----:R-:W-:-:S04]  /*6d40*/  IMAD.WIDE.U32 R16, R3, UR4, R16 ;  /* 0x0000000403107c25 */ /* 0x001fc8000f8e0010 */
[----:B------:R-:W-:Y:S01]  /*6d50*/  IMAD R3, R3, UR5, RZ ;  /* 0x0000000503037c24 */ /* 0x000fe2000f8e02ff */
[----:B------:R-:W-:Y:S02]  /*6d60*/  ULDC.64 UR4, c[0x0][0x650] ;  /* 0x0001940000047ab9 */ /* 0x000fe40000000a00 */
[----:B------:R-:W-:Y:S01]  /*6d70*/  ISETP.GE.U32.AND P0, PT, R16, UR4, PT ;  /* 0x0000000410007c0c */ /* 0x000fe2000bf06070 */
[--C-:B------:R-:W-:Y:S01]  /*6d80*/  IMAD.IADD R17, R17, 0x1, R3.reuse ;  /* 0x0000000111117824 */ /* 0x100fe200078e0203 */
[----:B------:R-:W-:-:S04]  /*6d90*/  PRMT R3, RZ, 0x7610, R3 ;  /* 0x00007610ff037816 */ /* 0x000fc80000000003 */
[----:B------:R-:W-:-:S13]  /*6da0*/  ISETP.GE.U32.AND.EX P0, PT, R17, UR5, PT, P0 ;  /* 0x0000000511007c0c */ /* 0x000fda000bf06100 */
[----:B------:R-:W-:Y:S05]  /*6db0*/  @P0 BRA `(.L_x_230) ;  /* 0x0000000400640947 */ /* 0x000fea0003800000 */
[----:B------:R-:W0:Y:S01]  /*6dc0*/  S2R R12, SR_CTAID.X ;  /* 0x00000000000c7919 */ /* 0x000e220000002500 */
[----:B------:R-:W1:Y:S01]  /*6dd0*/  LDC.64 R10, c[0x0][0x628] ;  /* 0x00018a00ff0a7b82 */ /* 0x000e620000000a00 */
[----:B------:R-:W-:Y:S01]  /*6de0*/  ULDC UR4, c[0x0][0x150] ;  /* 0x0000540000047ab9 */ /* 0x000fe20000000800 */
[----:B----4-:R-:W-:Y:S01]  /*6df0*/  IMAD.MOV.U32 R8, RZ, RZ, R16 ;  /* 0x000000ffff087224 */ /* 0x010fe200078e0010 */
[----:B------:R-:W4:Y:S01]  /*6e00*/  S2R R24, SR_CTAID.Y ;  /* 0x0000000000187919 */ /* 0x000f220000002600 */
[----:B------:R-:W-:-:S04]  /*6e10*/  IMAD.MOV.U32 R9, RZ, RZ, R17 ;  /* 0x000000ffff097224 */ /* 0x000fc800078e0011 */
[----:B------:R-:W2:Y:S08]  /*6e20*/  LDC R21, c[0x0][0x144] ;  /* 0x00005100ff157b82 */ /* 0x000eb00000000800 */
[----:B------:R-:W2:Y:S08]  /*6e30*/  LDC R0, c[0x0][0x630] ;  /* 0x00018c00ff007b82 */ /* 0x000eb00000000800 */
[----:B------:R-:W2:Y:S01]  /*6e40*/  LDC.64 R14, c[0x0][0x620] ;  /* 0x00018800ff0e7b82 */ /* 0x000ea20000000a00 */
[----:B-1----:R-:W-:-:S04]  /*6e50*/  ISETP.NE.U32.AND P0, PT, R10, RZ, PT ;  /* 0x000000ff0a00720c */ /* 0x002fc80003f05070 */
[----:B------:R-:W-:Y:S02]  /*6e60*/  ISETP.NE.AND.EX P0, PT, R11, RZ, PT, P0 ;  /* 0x000000ff0b00720c */ /* 0x000fe40003f05300 */
[----:B0-----:R-:W-:-:S05]  /*6e70*/  I2FP.F32.U32 R3, R12 ;  /* 0x0000000c00037245 */ /* 0x001fca0000201000 */
[----:B------:R-:W-:-:S04]  /*6e80*/  FMUL R3, R3, UR4 ;  /* 0x0000000403037c20 */ /* 0x000fc80008400000 */
[----:B------:R0:W1:Y:S02]  /*6e90*/  F2I.U32.TRUNC.NTZ R20, R3 ;  /* 0x0000000300147305 */ /* 0x000064000020f000 */
[----:B----4-:R-:W-:Y:S05]  /*6ea0*/  @!P0 BRA `(.L_x_231) ;  /* 0x0000000000288947 */ /* 0x010fea0003800000 */
[----:B0-----:R-:W0:Y:S02]  /*6eb0*/  LDC R3, c[0x0][0x634] ;  /* 0x00018d00ff037b82 */ /* 0x001e240000000800 */
[----:B0-----:R-:W-:-:S05]  /*6ec0*/  IADD3 R3, P0, R16, R3, RZ ;  /* 0x0000000310037210 */ /* 0x001fca0007f1e0ff */
[----:B------:R-:W-:-:S04]  /*6ed0*/  IMAD.X R13, RZ, RZ, R17, P0 ;  /* 0x000000ffff0d7224 */ /* 0x000fc800000e0611 */
[----:B------:R-:W-:-:S04]  /*6ee0*/  IMAD.WIDE.U32 R4, R13, R10, RZ ;  /* 0x0000000a0d047225 */ /* 0x000fc800078e00ff */
[----:B---3--:R-:W-:-:S04]  /*6ef0*/  IMAD.WIDE.U32 R6, P0, R3, R11, R4 ;  /* 0x0000000b03067225 */ /* 0x008fc80007800004 */
[----:B------:R-:W-:-:S04]  /*6f00*/  IMAD.WIDE.U32 R4, R3, R10, RZ ;  /* 0x0000000a03047225 */ /* 0x000fc800078e00ff */
[----:B------:R-:W-:Y:S01]  /*6f10*/  IMAD.X R9, RZ, RZ, RZ, P0 ;  /* 0x000000ffff097224 */ /* 0x000fe200000e06ff */
[----:B------:R-:W-:Y:S01]  /*6f20*/  IADD3 RZ, P0, R5, R6, RZ ;  /* 0x0000000605ff7210 */ /* 0x000fe20007f1e0ff */
[----:B------:R-:W-:-:S04]  /*6f30*/  IMAD.MOV.U32 R8, RZ, RZ, R7 ;  /* 0x000000ffff087224 */ /* 0x000fc800078e0007 */
[----:B------:R-:W-:-:S08]  /*6f40*/  IMAD.WIDE.U32.X R8, R13, R11, R8, P0 ;  /* 0x0000000b0d087225 */ /* 0x000fd000000e0408 */
.L_x_231:
[----:B------:R-:W4:Y:S01]  /*6f50*/  LDC.64 R28, c[0x0][0x640] ;  /* 0x00019000ff1c7b82 */ /* 0x000f220000000a00 */
[-CC-:B--2---:R-:W-:Y:S01]  /*6f60*/  SHF.R.U64 R120, R8, R0.reuse, R9.reuse ;  /* 0x0000000008787219 */ /* 0x184fe20000001209 */
[----:B-1----:R-:W-:Y:S01]  /*6f70*/  IMAD.MOV R20, RZ, RZ, -R20 ;  /* 0x000000ffff147224 */ /* 0x002fe200078e0a14 */
[----:B------:R-:W-:Y:S01]  /*6f80*/  SHF.R.U32.HI R0, RZ, R0, R9 ;  /* 0x00000000ff007219 */ /* 0x000fe20000011609 */
[----:B------:R-:W-:Y:S01]  /*6f90*/  ULDC UR4, c[0x0][0x154] ;  /* 0x0000550000047ab9 */ /* 0x000fe20000000800 */
[----:B0-----:R-:W-:Y:S01]  /*6fa0*/  IADD3 R3, P0, RZ, -R120, RZ ;  /* 0x80000078ff037210 */ /* 0x001fe20007f1e0ff */
[----:B------:R-:W-:Y:S02]  /*6fb0*/  IMAD R21, R21, R20, R12 ;  /* 0x0000001415157224 */ /* 0x000fe400078e020c */
[----:B---3--:R-:W0:Y:S01]  /*6fc0*/  LDC R6, c[0x0][0x618] ;  /* 0x00018600ff067b82 */ /* 0x008e220000000800 */
[----:B------:R-:W-:Y:S02]  /*6fd0*/  IMAD.MOV.U32 R7, RZ, RZ, 0x1 ;  /* 0x00000001ff077424 */ /* 0x000fe400078e00ff */
[----:B------:R-:W-:-:S04]  /*6fe0*/  IMAD.X R5, RZ, RZ, ~R0, P0 ;  /* 0x000000ffff057224 */ /* 0x000fc800000e0e00 */
[-C--:B------:R-:W-:Y:S01]  /*6ff0*/  IMAD R0, R5, R14.reuse, RZ ;  /* 0x0000000e05007224 */ /* 0x080fe200078e02ff */
[----:B------:R-:W1:Y:S01]  /*7000*/  LDC R8, c[0x0][0x608] ;  /* 0x00018200ff087b82 */ /* 0x000e620000000800 */
[----:B------:R-:W-:-:S04]  /*7010*/  IMAD.WIDE.U32 R4, R3, R14, R16 ;  /* 0x0000000e03047225 */ /* 0x000fc800078e0010 */
[----:B------:R-:W-:Y:S01]  /*7020*/  IMAD R3, R3, R15, R0 ;  /* 0x0000000f03037224 */ /* 0x000fe200078e0200 */
[----:B------:R-:W-:Y:S02]  /*7030*/  I2FP.F32.U32 R0, R24 ;  /* 0x0000001800007245 */ /* 0x000fe40000201000 */
[----:B------:R-:W2:Y:S01]  /*7040*/  LDC R26, c[0x0][0x658] ;  /* 0x00019600ff1a7b82 */ /* 0x000ea20000000800 */
[----:B------:R-:W-:Y:S01]  /*7050*/  IMAD.IADD R3, R5, 0x1, R3 ;  /* 0x0000000105037824 */ /* 0x000fe200078e0203 */
[----:B----4-:R-:W-:Y:S01]  /*7060*/  ISETP.NE.U32.AND P0, PT, R28, RZ, PT ;  /* 0x000000ff1c00720c */ /* 0x010fe20003f05070 */
[----:B------:R-:W-:Y:S01]  /*7070*/  FMUL R0, R0, UR4 ;  /* 0x0000000400007c20 */ /* 0x000fe20008400000 */
[----:B------:R-:W-:Y:S02]  /*7080*/  IMAD.MOV.U32 R5, RZ, RZ, -0x1 ;  /* 0xffffffffff057424 */ /* 0x000fe400078e00ff */
[----:B------:R-:W-:Y:S01]  /*7090*/  ISETP.NE.AND.EX P0, PT, R29, RZ, PT, P0 ;  /* 0x000000ff1d00720c */ /* 0x000fe20003f05300 */
[----:B------:R3:W4:Y:S01]  /*70a0*/  F2I.U32.TRUNC.NTZ R13, R0 ;  /* 0x00000000000d7305 */ /* 0x000722000020f000 */
[----:B------:R-:W3:Y:S01]  /*70b0*/  LDC R15, c[0x0][0x148] ;  /* 0x00005200ff0f7b82 */ /* 0x000ee20000000800 */
[----:B0-----:R-:W-:-:S02]  /*70c0*/  SHF.R.U64 R12, R4, R6, R3 ;  /* 0x00000006040c7219 */ /* 0x001fc40000001203 */
[----:B------:R-:W-:-:S05]  /*70d0*/  SHF.R.U32.HI R3, RZ, R6, R3 ;  /* 0x00000006ff037219 */ /* 0x000fca0000011603 */
[----:B------:R-:W0:Y:S01]  /*70e0*/  LDC R20, c[0x0][0x600] ;  /* 0x00018000ff147b82 */ /* 0x000e220000000800 */
[-CC-:B-1----:R-:W-:Y:S02]  /*70f0*/  SHF.R.U64 R10, R12, R8.reuse, R3.reuse ;  /* 0x000000080c0a7219 */ /* 0x182fe40000001203 */
[----:B------:R-:W-:-:S05]  /*7100*/  SHF.R.U32.HI R3, RZ, R8, R3 ;  /* 0x00000008ff037219 */ /* 0x000fca0000011603 */
[----:B------:R-:W1:Y:S01]  /*7110*/  LDC R27, c[0x0][0x648] ;  /* 0x00019200ff1b7b82 */ /* 0x000e620000000800 */
[-C--:B--2---:R-:W-:Y:S02]  /*7120*/  SHF.L.U32 R4, R5, R26.reuse, RZ ;  /* 0x0000001a05047219 */ /* 0x084fe400000006ff */
[-CC-:B------:R-:W-:Y:S02]  /*7130*/  SHF.R.U64 R14, R10, R26.reuse, R3.reuse ;  /* 0x0000001a0a0e7219 */ /* 0x180fe40000001203 */
[----:B------:R-:W-:Y:S02]  /*7140*/  SHF.R.U32.HI R5, RZ, R26, R3 ;  /* 0x0000001aff057219 */ /* 0x000fe40000011603 */
[----:B------:R-:W-:Y:S01]  /*7150*/  LOP3.LUT R25, RZ, R4, RZ, 0x33, !PT ;  /* 0x00000004ff197212 */ /* 0x000fe200078e33ff */
[----:B------:R-:W2:Y:S01]  /*7160*/  LDC R30, c[0x0][0x638] ;  /* 0x00018e00ff1e7b82 */ /* 0x000ea20000000800 */
[----:B------:R-:W-:Y:S01]  /*7170*/  SHF.L.U32 R26, R7, R26, RZ ;  /* 0x0000001a071a7219 */ /* 0x000fe200000006ff */
[----:B------:R-:W-:-:S06]  /*7180*/  IMAD.MOV.U32 R4, RZ, RZ, R14 ;  /* 0x000000ffff047224 */ /* 0x000fcc00078e000e */
[----:B------:R-:W0:Y:S01]  /*7190*/  LDC R31, c[0x0][0x610] ;  /* 0x00018400ff1f7b82 */ /* 0x000e220000000800 */
[----:B----4-:R-:W-:Y:S05]  /*71a0*/  @!P0 BRA `(.L_x_232) ;  /* 0x0000000000288947 */ /* 0x010fea0003800000 */
        /* <DEDUP_REMOVED lines=10> */
.L_x_232:
[----:B------:R-:W-:Y:S01]  /*7250*/  ISETP.NE.AND P0, PT, R2, 0x1, PT ;  /* 0x000000010200780c */ /* 0x000fe20003f05270 */
[----:B0-----:R-:W-:Y:S01]  /*7260*/  VIADD R7, R20, 0xffffffff ;  /* 0xffffffff14077836 */ /* 0x001fe20000000000 */
[----:B-1-3--:R-:W-:Y:S01]  /*7270*/  SHF.R.U64 R0, R4, R27, R5 ;  /* 0x0000001b04007219 */ /* 0x00afe20000001205 */
[----:B------:R-:W-:Y:S01]  /*7280*/  IMAD.MOV R13, RZ, RZ, -R13 ;  /* 0x000000ffff0d7224 */ /* 0x000fe200078e0a0d */
[----:B------:R-:W-:Y:S01]  /*7290*/  LOP3.LUT R5, R10, R25, RZ, 0xc0, !PT ;  /* 0x000000190a057212 */ /* 0x000fe200078ec0ff */
[----:B------:R-:W-:Y:S01]  /*72a0*/  IMAD.MOV.U32 R4, RZ, RZ, 0x1 ;  /* 0x00000001ff047424 */ /* 0x000fe200078e00ff */
[----:B------:R-:W-:Y:S01]  /*72b0*/  LOP3.LUT R12, R12, R7, RZ, 0xc0, !PT ;  /* 0x000000070c0c7212 */ /* 0x000fe200078ec0ff */
[----:B------:R-:W-:Y:S02]  /*72c0*/  IMAD.MOV R3, RZ, RZ, -R0 ;  /* 0x000000ffff037224 */ /* 0x000fe400078e0a00 */
[----:B------:R-:W-:Y:S02]  /*72d0*/  IMAD R0, R26, R0, R5 ;  /* 0x000000001a007224 */ /* 0x000fe400078e0205 */
[----:B--2---:R-:W-:-:S02]  /*72e0*/  IMAD R3, R3, R30, R14 ;  /* 0x0000001e03037224 */ /* 0x004fc400078e020e */
[----:B------:R-:W-:Y:S02]  /*72f0*/  @P0 IMAD R21, R15, R13, R24 ;  /* 0x0000000d0f150224 */ /* 0x000fe400078e0218 */
[----:B------:R-:W-:Y:S01]  /*7300*/  IMAD R5, R3, R20, R12 ;  /* 0x0000001403057224 */ /* 0x000fe200078e020c */
[----:B------:R-:W-:Y:S01]  /*7310*/  PRMT R3, R4, 0x7610, R3 ;  /* 0x0000761004037816 */ /* 0x000fe20000000003 */
[----:B------:R-:W-:-:S05]  /*7320*/  IMAD R0, R0, R31, R21 ;  /* 0x0000001f00007224 */ /* 0x000fca00078e0215 */
[----:B------:R-:W-:Y:S02]  /*7330*/  SEL R123, R5, R0, !P0 ;  /* 0x00000000057b7207 */ /* 0x000fe40004000000 */
[----:B------:R-:W-:-:S07]  /*7340*/  SEL R0, R0, R5, !P0 ;  /* 0x0000000500007207 */ /* 0x000fce0004000000 */
.L_x_230:
[----:B------:R-:W-:Y:S01]  /*7350*/  LOP3.LUT P0, RZ, R3, 0xff, RZ, 0xc0, !PT ;  /* 0x000000ff03ff7812 */ /* 0x000fe2000780c0ff */
[----:B------:R-:W-:-:S12]  /*7360*/  IMAD.MOV.U32 R121, RZ, RZ, R0 ;  /* 0x000000ffff797224 */ /* 0x000fd800078e0000 */
[----:B------:R-:W-:Y:S05]  /*7370*/  @P0 BRA `(.L_x_233) ;  /* 0xffffffa0004c0947 */ /* 0x000fea000383ffff */
[----:B------:R-:W-:Y:S05]  /*7380*/  EXIT ;  /* 0x000000000000794d */ /* 0x000fea0003800000 */
.L_x_8:
[----:B0-----:R-:W-:Y:S01]  /*7390*/  ULDC.64 UR4, c[0x0][0x650] ;  /* 0x0001940000047ab9 */ /* 0x001fe20000000a00 */
        /* <DEDUP_REMOVED lines=25> */
.L_x_235:
[----:B------:R-:W0:Y:S01]  /*7530*/  LDC.64 R28, c[0x0][0x640] ;  /* 0x00019000ff1c7b82 */ /* 0x000e220000000a00 */
[-CC-:B------:R-:W-:Y:S01]  /*7540*/  SHF.R.U64 R22, R12, R6.reuse, R13.reuse ;  /* 0x000000060c167219 */ /* 0x180fe2000000120d */
[----:B------:R-:W-:Y:S01]  /*7550*/  IMAD.MOV.U32 R30, RZ, RZ, 0x1 ;  /* 0x00000001ff1e7424 */ /* 0x000fe200078e00ff */
[----:B------:R-:W-:Y:S02]  /*7560*/  SHF.R.U32.HI R6, RZ, R6, R13 ;  /* 0x00000006ff067219 */ /* 0x000fe4000001160d */
        /* <DEDUP_REMOVED lines=8> */
[----:B------:R-:W-:Y:S01]  /*75f0*/  IMAD.IADD R9, R9, 0x1, R11 ;  /* 0x0000000109097824 */ /* 0x000fe200078e020b */
[----:B0-----:R-:W-:-:S04]  /*7600*/  ISETP.NE.U32.AND P0, PT, R28, RZ, PT ;  /* 0x000000ff1c00720c */ /* 0x001fc80003f05070 */
[----:B------:R-:W-:Y:S02]  /*7610*/  ISETP.NE.AND.EX P0, PT, R29, RZ, PT, P0 ;  /* 0x000000ff1d00720c */ /* 0x000fe40003f05300 */
[----:B------:R-:W0:Y:S01]  /*7620*/  LDC R20, c[0x0][0x600] ;  /* 0x00018000ff147b82 */ /* 0x000e220000000800 */
[-CC-:B-1----:R-:W-:Y:S01]  /*7630*/  SHF.R.U64 R14, R8, R10.reuse, R9.reuse ;  /* 0x0000000a080e7219 */ /* 0x182fe20000001209 */
[----:B------:R-:W-:Y:S01]  /*7640*/  IMAD.MOV.U32 R8, RZ, RZ, -0x1 ;  /* 0xffffffffff087424 */ /* 0x000fe200078e00ff */
[----:B------:R-:W-:-:S05]  /*7650*/  SHF.R.U32.HI R9, RZ, R10, R9 ;  /* 0x0000000aff097219 */ /* 0x000fca0000011609 */
[----:B------:R-:W1:Y:S01]  /*7660*/  LDC R26, c[0x0][0x648] ;  /* 0x00019200ff1a7b82 */ /* 0x000e620000000800 */
[-CC-:B--2---:R-:W-:Y:S02]  /*7670*/  SHF.R.U64 R21, R14, R12.reuse, R9.reuse ;  /* 0x0000000c0e157219 */ /* 0x184fe40000001209 */
[----:B------:R-:W-:-:S05]  /*7680*/  SHF.R.U32.HI R6, RZ, R12, R9 ;  /* 0x0000000cff067219 */ /* 0x000fca0000011609 */
[----:B------:R-:W2:Y:S01]  /*7690*/  LDC R27, c[0x0][0x638] ;  /* 0x00018e00ff1b7b82 */ /* 0x000ea20000000800 */
[-C--:B---3--:R-:W-:Y:S02]  /*76a0*/  SHF.L.U32 R8, R8, R25.reuse, RZ ;  /* 0x0000001908087219 */ /* 0x088fe400000006ff */
[-CC-:B------:R-:W-:Y:S02]  /*76b0*/  SHF.R.U64 R23, R21, R25.reuse, R6.reuse ;  /* 0x0000001915177219 */ /* 0x180fe40000001206 */
[----:B------:R-:W-:Y:S02]  /*76c0*/  LOP3.LUT R32, RZ, R8, RZ, 0x33, !PT ;  /* 0x00000008ff207212 */ /* 0x000fe400078e33ff */
[----:B------:R-:W-:Y:S01]  /*76d0*/  SHF.R.U32.HI R9, RZ, R25, R6 ;  /* 0x00000019ff097219 */ /* 0x000fe20000011606 */
[----:B------:R-:W3:Y:S01]  /*76e0*/  LDC R31, c[0x0][0x610] ;  /* 0x00018400ff1f7b82 */ /* 0x000ee20000000800 */
[----:B------:R-:W-:Y:S01]  /*76f0*/  IMAD.MOV.U32 R8, RZ, RZ, R23 ;  /* 0x000000ffff087224 */ /* 0x000fe200078e0017 */
[----:B------:R-:W-:Y:S06]  /*7700*/  @!P0 BRA `(.L_x_236) ;  /* 0x0000000000288947 */ /* 0x000fec0003800000 */
        /* <DEDUP_REMOVED lines=10> */
.L_x_236:
[----:B------:R-:W-:Y:S02]  /*77b0*/  ISETP.NE.AND P0, PT, R2, 0x1, PT ;  /* 0x000000010200780c */ /* 0x000fe40003f05270 */
[----:B-1----:R-:W-:Y:S01]  /*77c0*/  SHF.R.U64 R6, R8, R26, R9 ;  /* 0x0000001a08067219 */ /* 0x002fe20000001209 */
[----:B0-----:R-:W-:Y:S01]  /*77d0*/  VIADD R9, R20, 0xffffffff ;  /* 0xffffffff14097836 */ /* 0x001fe20000000000 */
[----:B------:R-:W-:Y:S02]  /*77e0*/  SHF.L.U32 R30, R30, R25, RZ ;  /* 0x000000191e1e7219 */ /* 0x000fe400000006ff */
[----:B------:R-:W-:Y:S01]  /*77f0*/  LOP3.LUT R5, R21, R32, RZ, 0xc0, !PT ;  /* 0x0000002015057212 */ /* 0x000fe200078ec0ff */
[----:B------:R-:W-:-:S04]  /*7800*/  IMAD.MOV R8, RZ, RZ, -R6 ;  /* 0x000000ffff087224 */ /* 0x000fc800078e0a06 */
[----:B------:R-:W-:Y:S01]  /*7810*/  IMAD R6, R30, R6, R5 ;  /* 0x000000061e067224 */ /* 0x000fe200078e0205 */
[----:B------:R-:W-:Y:S01]  /*7820*/  LOP3.LUT R5, R14, R9, RZ, 0xc0, !PT ;  /* 0x000000090e057212 */ /* 0x000fe200078ec0ff */
[----:B------:R-:W-:Y:S02]  /*7830*/  @P0 IMAD R3, R7, R24, R4 ;  /* 0x0000001807030224 */ /* 0x000fe400078e0204 */
[----:B--2---:R-:W-:Y:S02]  /*7840*/  IMAD R4, R8, R27, R23 ;  /* 0x0000001b08047224 */ /* 0x004fe400078e0217 */
[----:B---3--:R-:W-:Y:S02]  /*7850*/  IMAD R3, R6, R31, R3 ;  /* 0x0000001f06037224 */ /* 0x008fe400078e0203 */
[----:B------:R-:W-:Y:S02]  /*7860*/  IMAD R4, R4, R20, R5 ;  /* 0x0000001404047224 */ /* 0x000fe400078e0205 */
[----:B------:R-:W-:-:S02]  /*7870*/  IMAD.MOV.U32 R8, RZ, RZ, 0x1 ;  /* 0x00000001ff087424 */ /* 0x000fc400078e00ff */
[----:B------:R-:W-:Y:S01]  /*7880*/  IMAD.MOV.U32 R6, RZ, RZ, R22 ;  /* 0x000000ffff067224 */ /* 0x000fe200078e0016 */
[----:B------:R-:W-:Y:S02]  /*7890*/  SEL R20, R4, R3, !P0 ;  /* 0x0000000304147207 */ /* 0x000fe40004000000 */
[----:B------:R-:W-:-:S07]  /*78a0*/  SEL R21, R3, R4, !P0 ;  /* 0x0000000403157207 */ /* 0x000fce0004000000 */
.L_x_234:
[----:B------:R-:W-:-:S08]  /*78b0*/  NOP ;  /* 0x0000000000007918 */ /* 0x000fd00000000000 */
[----:B------:R-:W0:-:S00]  /*78c0*/  USETMAXREG.DEALLOC.CTAPOOL 0x28 ;  /* 0x00000028000079c8 */ /* 0x000e0000080e0500 */
[----:B0-----:R-:W-:-:S13]  /*78d0*/  ISETP.NE.AND P0, PT, R0, RZ, PT ;  /* 0x000000ff0000720c */ /* 0x001fda0003f05270 */
[----:B------:R-:W-:Y:S05]  /*78e0*/  @P0 EXIT ;  /* 0x000000000000094d */ /* 0x000fea0003800000 */
[----:B------:R-:W-:Y:S01]  /*78f0*/  LOP3.LUT P0, RZ, R8, 0xff, RZ, 0xc0, !PT ;  /* 0x000000ff08ff7812 */ /* 0x000fe2000780c0ff */
[----:B------:R-:W-:Y:S02]  /*7900*/  IMAD.MOV.U32 R0, RZ, RZ, 0x1 ;  /* 0x00000001ff007424 */ /* 0x000fe400078e00ff */
[----:B------:R-:W-:-:S10]  /*7910*/  IMAD.MOV.U32 R3, RZ, RZ, RZ ;  /* 0x000000ffff037224 */ /* 0x000fd400078e00ff */
[----:B------:R-:W-:Y:S05]  /*7920*/  @!P0 BRA `(.L_x_237) ;  /* 0x0000000c00448947 */ /* 0x000fea0003800000 */
[----:B------:R-:W0:Y:S01]  /*7930*/  LDC R0, c[0x0][0x28c] ;  /* 0x0000a300ff007b82 */ /* 0x000e220000000800 */
[----:B------:R-:W1:Y:S01]  /*7940*/  S2R R9, SR_CgaCtaId ;  /* 0x0000000000097919 */ /* 0x000e620000008800 */
[----:B------:R-:W-:Y:S01]  /*7950*/  ULDC UR5, c[0x0][0x658] ;  /* 0x0001960000057ab9 */ /* 0x000fe20000000800 */
[----:B------:R-:W-:Y:S01]  /*7960*/  UMOV UR7, 0xffffffff ;  /* 0xffffffff00077882 */ /* 0x000fe20000000000 */
[----:B------:R-:W-:Y:S01]  /*7970*/  ULDC UR6, c[0x0][0xc] ;  /* 0x0000030000067ab9 */ /* 0x000fe20000000800 */
[----:B------:R-:W-:Y:S01]  /*7980*/  USHF.L.U32 UR8, UR7, UR5, URZ ;  /* 0x0000000507087299 */ /* 0x000fe2000800063f */
[----:B------:R-:W-:Y:S01]  /*7990*/  IMAD.MOV.U32 R12, RZ, RZ, 0x600 ;  /* 0x00000600ff0c7424 */ /* 0x000fe200078e00ff */
[----:B------:R-:W-:Y:S01]  /*79a0*/  UMOV UR9, 0x1 ;  /* 0x0000000100097882 */ /* 0x000fe20000000000 */
[----:B------:R-:W-:Y:S01]  /*79b0*/  ULDC UR7, c[0x0][0x10] ;  /* 0x0000040000077ab9 */ /* 0x000fe20000000800 */
[----:B------:R-:W-:Y:S01]  /*79c0*/  USHF.L.U32 UR18, UR9, UR5, URZ ;  /* 0x0000000509127299 */ /* 0x000fe2000800063f */
[----:B------:R-:W-:Y:S01]  /*79d0*/  BSSY B0, `(.L_x_237) ;  /* 0x00000c6000007945 */ /* 0x000fe20003800000 */
[----:B------:R-:W-:Y:S01]  /*79e0*/  UIMAD.WIDE.U32 UR6, UR6, UR7, URZ ;  /* 0x00000007060672a5 */ /* 0x000fe2000f8e003f */
[----:B------:R-:W-:Y:S01]  /*79f0*/  IMAD.MOV.U32 R11, RZ, RZ, 0x1 ;  /* 0x00000001ff0b7424 */ /* 0x000fe200078e00ff */
[----:B------:R-:W-:Y:S01]  /*7a00*/  ULDC UR5, c[0x0][0x14] ;  /* 0x0000050000057ab9 */ /* 0x000fe20000000800 */
[----:B------:R-:W-:Y:S01]  /*7a10*/  LOP3.LUT R8, R19, 0x2, RZ, 0xfc, !PT ;  /* 0x0000000213087812 */ /* 0x000fe200078efcff */
[----:B------:R-:W-:-:S02]  /*7a20*/  UIMAD.WIDE.U32 UR22, UR6, UR5, URZ ;  /* 0x00000005061672a5 */ /* 0x000fc4000f8e003f */
[----:B------:R-:W-:Y:S01]  /*7a30*/  UIMAD UR13, UR7, UR5, URZ ;  /* 0x00000005070d72a4 */ /* 0x000fe2000f8e023f */
[----:B------:R-:W-:Y:S01]  /*7a40*/  ULDC UR4, c[0x0][0x600] ;  /* 0x0001800000047ab9 */ /* 0x000fe20000000800 */
[----:B------:R-:W-:Y:S02]  /*7a50*/  ULOP3.LUT UR17, URZ, UR8, URZ, 0x33, !UPT ;  /* 0x000000083f117292 */ /* 0x000fe4000f8e333f */
[----:B------:R-:W-:Y:S01]  /*7a60*/  UIADD3 UR4, UR4, -0x1, URZ ;  /* 0xffffffff04047890 */ /* 0x000fe2000fffe03f */
[----:B0-----:R-:W-:Y:S01]  /*7a70*/  VIADD R0, R0, 0x1f ;  /* 0x0000001f00007836 */ /* 0x001fe20000000000 */
[----:B------:R-:W-:Y:S01]  /*7a80*/  UIADD3 UR13, UR23, UR13, URZ ;  /* 0x0000000d170d7290 */ /* 0x000fe2000fffe03f */
[----:B------:R-:W-:-:S03]  /*7a90*/  ULDC.64 UR24, c[0x0][0x198] ;  /* 0x0000660000187ab9 */ /* 0x000fc60000000a00 */
[----:B------:R-:W-:-:S04]  /*7aa0*/  SHF.R.S32.HI R3, RZ, 0x1f, R0 ;  /* 0x0000001fff037819 */ /* 0x000fc80000011400 */
[----:B------:R-:W-:Y:S01]  /*7ab0*/  LEA.HI R3, R3, R0, RZ, 0x5 ;  /* 0x0000000003037211 */ /* 0x000fe200078f28ff */
[----:B------:R-:W-:Y:S01]  /*7ac0*/  IMAD.MOV.U32 R0, RZ, RZ, 0x1 ;  /* 0x00000001ff007424 */ /* 0x000fe200078e00ff */
[----:B-1----:R-:W-:Y:S02]  /*7ad0*/  LOP3.LUT R9, R9, 0x1, RZ, 0xc0, !PT ;  /* 0x0000000109097812 */ /* 0x002fe400078ec0ff */
[----:B------:R-:W-:Y:S01]  /*7ae0*/  SHF.R.S32.HI R10, RZ, 0x5, R3 ;  /* 0x00000005ff0a7819 */ /* 0x000fe20000011403 */
[----:B------:R-:W-:Y:S02]  /*7af0*/  IMAD.MOV.U32 R3, RZ, RZ, RZ ;  /* 0x000000ffff037224 */ /* 0x000fe400078e00ff */
[----:B------:R-:W-:Y:S02]  /*7b00*/  IMAD R12, R9, R12, 0x25a80 ;  /* 0x00025a80090c7424 */ /* 0x000fe400078e020c */
[----:B------:R-:W-:-:S07]  /*7b10*/  VIADD R13, R10, 0x1 ;  /* 0x000000010a0d7836 */ /* 0x000fce0000000000 */
.L_x_248:
[----:B------:R-:W-:-:S03]  /*7b20*/  UMOV UR5, 0xffffffff ;  /* 0xffffffff00057882 */ /* 0x000fc60000000000 */
[----:B------:R-:W-:Y:S05]  /*7b30*/  BRA.DIV UR5, `(.L_x_238) ;  /* 0x0000001a059c7947 */ /* 0x000fea000b800000 */
[----:B------:R-:W-:-:S13]  /*7b40*/  ELECT P6, URZ, PT ;  /* 0x00000000003f782f */ /* 0x000fda00038c0000 */
.L_x_280:
[----:B------:R-:W0:Y:S01]  /*7b50*/  LDC R4, c[0x0][0x28c] ;  /* 0x0000a300ff047b82 */ /* 0x000e220000000800 */
[----:B------:R-:W-:Y:S01]  /*7b60*/  BSSY B1, `(.L_x_239) ;  /* 0x0000039000017945 */ /* 0x000fe20003800000 */
[----:B0-----:R-:W-:-:S13]  /*7b70*/  ISETP.LT.OR P6, PT, R4, 0x1, !P6 ;  /* 0x000000010400780c */ /* 0x001fda00077c1670 */
[----:B------:R-:W-:Y:S05]  /*7b80*/  @P6 BRA `(.L_x_240) ;  /* 0x0000000000d86947 */ /* 0x000fea0003800000 */
[----:B------:R-:W-:Y:S02]  /*7b90*/  IMAD R20, R20, 0x2, R9 ;  /* 0x0000000214147824 */ /* 0x000fe400078e0209 */
[----:B------:R-:W-:Y:S02]  /*7ba0*/  IMAD R21, R21, 0xc0, RZ ;  /* 0x000000c015157824 */ /* 0x000fe400078e02ff */
[----:B------:R-:W-:Y:S02]  /*7bb0*/  IMAD.MOV.U32 R24, RZ, RZ, RZ ;  /* 0x000000ffff187224 */ /* 0x000fe400078e00ff */
[----:B------:R-:W-:Y:S02]  /*7bc0*/  IMAD.MOV.U32 R4, RZ, RZ, R13 ;  /* 0x000000ffff047224 */ /* 0x000fe400078e000d */
[----:B------:R-:W-:Y:S02]  /*7bd0*/  IMAD.MOV.U32 R5, RZ, RZ, R0 ;  /* 0x000000ffff057224 */ /* 0x000fe400078e0000 */
[----:B------:R-:W-:-:S02]  /*7be0*/  IMAD.MOV.U32 R7, RZ, RZ, R3 ;  /* 0x000000ffff077224 */ /* 0x000fc400078e0003 */
[----:B------:R-:W-:-:S07]  /*7bf0*/  IMAD R20, R20, 0x30, RZ ;  /* 0x0000003014147824 */ /* 0x000fce00078e02ff */
.L_x_243:
[----:B------:R-:W0:Y:S01]  /*7c00*/  S2R R15, SR_CgaCtaId ;  /* 0x00000000000f7919 */ /* 0x000e220000008800 */
[----:B------:R-:W-:Y:S02]  /*7c10*/  MOV R14, 0x400 ;  /* 0x00000400000e7802 */ /* 0x000fe40000000f00 */
[----:B------:R-:W-:Y:S02]  /*7c20*/  LOP3.LUT P1, RZ, R18, 0x7f, RZ, 0xc0, !PT ;  /* 0x0000007f12ff7812 */ /* 0x000fe4000782c0ff */
[----:B0-----:R-:W-:Y:S02]  /*7c30*/  LEA R22, R15, R14, 0x18 ;  /* 0x0000000e0f167211 */ /* 0x001fe400078ec0ff */
[----:B------:R-:W-:-:S09]  /*7c40*/  SHF.L.U32 R14, R5, 0x1f, RZ ;  /* 0x0000001f050e7819 */ /* 0x000fd200000006ff */
[----:B------:R-:W0:Y:S01]  /*7c50*/  @!P1 LDC R15, c[0x0][0x500] ;  /* 0x00014000ff0f9b82 */ /* 0x000e220000000800 */
[----:B------:R-:W-:-:S04]  /*7c60*/  IMAD R23, R7, 0x8, R22 ;  /* 0x0000000807177824 */ /* 0x000fc800078e0216 */
[----:B------:R-:W1:Y:S02]  /*7c70*/  SYNCS.PHASECHK.TRANS64.TRYWAIT P0, [R23+URZ+0xc8], R14 ;  /* 0x0000c80e170075a7 */ /* 0x000e64000800017f */
[----:B-1----:R-:W-:Y:S05]  /*7c80*/  @!P0 BRA `(.L_x_241) ;  /* 0x0000001800688947 */ /* 0x002fea0003800000 */
.L_x_281:
[----:B-1----:R-:W-:Y:S01]  /*7c90*/  PRMT R14, R8, 0x9910, RZ ;  /* 0x00009910080e7816 */ /* 0x002fe200000000ff */
[----:B0-----:R0:W-:Y:S03]  /*7ca0*/  @!P1 SYNCS.ARRIVE.TRANS64 RZ, [R23+URZ], R15 ;  /* 0x0000000f17ff99a7 */ /* 0x0011e6000800003f */
[----:B------:R-:W-:-:S13]  /*7cb0*/  ISETP.NE.AND P0, PT, R14, 0x2, PT ;  /* 0x000000020e00780c */ /* 0x000fda0003f05270 */
[----:B0-----:R-:W-:Y:S05]  /*7cc0*/  @P0 BRA `(.L_x_242) ;  /* 0x0000000000040947 */ /* 0x001fea0003800000 */
[----:B------:R-:W-:Y:S01]  /*7cd0*/  BPT.TRAP 0x1 ;  /* 0x000000040000795c */ /* 0x000fe20000300000 */
.L_x_242:
[----:B------:R-:W-:Y:S01]  /*7ce0*/  IMAD R14, R7, 0x1800, R22 ;  /* 0x00001800070e7824 */ /* 0x000fe200078e0216 */
[----:B------:R-:W-:Y:S01]  /*7cf0*/  R2UR UR19, R22 ;  /* 0x00000000161372ca */ /* 0x000fe200000e0000 */
[----:B------:R-:W-:Y:S01]  /*7d00*/  VIADD R4, R4, 0xffffffff ;  /* 0xffffffff04047836 */ /* 0x000fe20000000000 */
[----:B------:R-:W-:Y:S01]  /*7d10*/  R2UR UR9, R23 ;  /* 0x00000000170972ca */ /* 0x000fe200000e0000 */
[----:B------:R-:W-:Y:S01]  /*7d20*/  UIADD3 UR6, UP0, UR24, 0xf0, URZ ;  /* 0x000000f018067890 */ /* 0x000fe2000ff1e03f */
[----:B------:R-:W-:Y:S01]  /*7d30*/  R2UR UR5, R14 ;  /* 0x000000000e0572ca */ /* 0x000fe200000e0000 */
[----:B------:R-:W-:Y:S01]  /*7d40*/  IMAD R14, R7, 0xc00, R12 ;  /* 0x00000c00070e7824 */ /* 0x000fe200078e020c */
[----:B------:R-:W-:Y:S01]  /*7d50*/  R2UR UR11, R21 ;  /* 0x00000000150b72ca */ /* 0x000fe200000e0000 */
[----:B------:R-:W-:Y:S01]  /*7d60*/  UIADD3 UR26, UP1, UR24, 0x1f0, URZ ;  /* 0x000001f0181a7890 */ /* 0x000fe2000ff3e03f */
[----:B------:R-:W-:Y:S01]  /*7d70*/  R2UR UR10, R24 ;  /* 0x00000000180a72ca */ /* 0x000fe200000e0000 */
[----:B------:R-:W-:Y:S01]  /*7d80*/  UIADD3.X UR7, URZ, UR25, URZ, UP0, !UPT ;  /* 0x000000193f077290 */ /* 0x000fe200087fe43f */
[----:B------:R-:W-:Y:S01]  /*7d90*/  R2UR UR8, R14 ;  /* 0x000000000e0872ca */ /* 0x000fe200000e0000 */
[----:B------:R-:W-:Y:S01]  /*7da0*/  VIADD R7, R7, 0x1 ;  /* 0x0000000107077836 */ /* 0x000fe20000000000 */
[----:B------:R-:W-:Y:S01]  /*7db0*/  R2UR UR12, R6 ;  /* 0x00000000060c72ca */ /* 0x000fe200000e0000 */
[----:B------:R-:W-:Y:S01]  /*7dc0*/  UIADD3.X UR27, URZ, UR25, URZ, UP1, !UPT ;  /* 0x000000193f1b7290 */ /* 0x000fe20008ffe43f */
[----:B------:R-:W-:Y:S01]  /*7dd0*/  R2UR UR20, R20 ;  /* 0x00000000141472ca */ /* 0x000fe200000e0000 */
[----:B------:R-:W-:Y:S01]  /*7de0*/  UMOV UR14, 0x0 ;  /* 0x00000000000e7882 */ /* 0x000fe20000000000 */
[----:B------:R-:W-:Y:S01]  /*7df0*/  ISETP.GT.AND P1, PT, R4, 0x1, PT ;  /* 0x000000010400780c */ /* 0x000fe20003f24270 */
[----:B------:R-:W-:Y:S01]  /*7e00*/  UIADD3 UR16, UR5, 0x280, URZ ;  /* 0x0000028005107890 */ /* 0x000fe2000fffe03f */
[C---:B------:R-:W-:Y:S01]  /*7e10*/  ISETP.NE.AND P0, PT, R7.reuse, 0x19, PT ;  /* 0x000000190700780c */ /* 0x040fe20003f05270 */
[----:B------:R-:W-:Y:S01]  /*7e20*/  UMOV UR15, 0x10000000 ;  /* 0x10000000000f7882 */ /* 0x000fe20000000000 */
[----:B------:R-:W-:Y:S01]  /*7e30*/  UMOV UR21, 0x30000 ;  /* 0x0003000000157882 */ /* 0x000fe20000000000 */
[----:B------:R-:W-:Y:S01]  /*7e40*/  VIADD R24, R24, 0x20 ;  /* 0x0000002018187836 */ /* 0x000fe20000000000 */
[----:B------:R-:W-:Y:S01]  /*7e50*/  SEL R14, RZ, 0x1, P0 ;  /* 0x00000001ff0e7807 */ /* 0x000fe20000000000 */
[----:B------:R-:W-:Y:S01]  /*7e60*/  UIADD3 UR5, UR19, UR8, URZ ;  /* 0x0000000813057290 */ /* 0x000fe2000fffe03f */
[----:B------:R-:W-:-:S02]  /*7e70*/  SEL R7, R7, RZ, P0 ;  /* 0x000000ff07077207 */ /* 0x000fc40000000000 */
[----:B------:R-:W-:Y:S01]  /*7e80*/  UMOV UR8, UR16 ;  /* 0x0000001000087c82 */ /* 0x000fe20008000000 */
[----:B------:R-:W-:Y:S01]  /*7e90*/  LOP3.LUT R5, R5, R14, RZ, 0x3c, !PT ;  /* 0x0000000e05057212 */ /* 0x000fe200078e3cff */
[----:B------:R0:W-:Y:S02]  /*7ea0*/  UTMALDG.3D [UR8], [UR6], desc[UR14] ;  /* 0x00000e08060075b4 */ /* 0x0001e40008011000 */
[----:B0-----:R-:W-:Y:S01]  /*7eb0*/  UMOV UR11, UR20 ;  /* 0x00000014000b7c82 */ /* 0x001fe20008000000 */
[----:B------:R-:W-:Y:S02]  /*7ec0*/  UMOV UR8, UR5 ;  /* 0x0000000500087c82 */ /* 0x000fe40008000000 */
[----:B------:R0:W-:Y:S02]  /*7ed0*/  UTMALDG.3D.MULTICAST [UR8], [UR26], UR21, desc[UR14] ;  /* 0x00000e081a0073b4 */ /* 0x0001e40008011815 */
[----:B0-----:R-:W-:Y:S05]  /*7ee0*/  @P1 BRA `(.L_x_243) ;  /* 0xfffffffc00441947 */ /* 0x001fea000383ffff */
.L_x_240:
[----:B------:R-:W-:Y:S05]  /*7ef0*/  BSYNC B1 ;  /* 0x0000000000017941 */ /* 0x000fea0003800000 */
.L_x_239:
[----:B------:R-:W-:Y:S01]  /*7f00*/  LOP3.LUT P1, RZ, R11, 0xff, RZ, 0xc0, !PT ;  /* 0x000000ff0bff7812 */ /* 0x000fe2000782c0ff */
[C---:B------:R-:W-:Y:S01]  /*7f10*/  IMAD.IADD R6, R10.reuse, 0x1, R3 ;  /* 0x000000010a067824 */ /* 0x040fe200078e0203 */
[----:B------:R-:W-:Y:S01]  /*7f20*/  ULDC.64 UR6, c[0x0][0x650] ;  /* 0x0001940000067ab9 */ /* 0x000fe20000000a00 */
[----:B------:R-:W-:Y:S01]  /*7f30*/  ISETP.GE.U32.AND P2, PT, R10, 0x19, PT ;  /* 0x000000190a00780c */ /* 0x000fe20003f46070 */
[----:B------:R-:W-:Y:S01]  /*7f40*/  BSSY B1, `(.L_x_244) ;  /* 0x000006c000017945 */ /* 0x000fe20003800000 */
[----:B------:R-:W-:Y:S01]  /*7f50*/  IMAD.MOV.U32 R21, RZ, RZ, -0x1 ;  /* 0xffffffffff157424 */ /* 0x000fe200078e00ff */
[----:B------:R-:W-:Y:S01]  /*7f60*/  ISETP.GT.U32.AND P0, PT, R6, 0x18, PT ;  /* 0x000000180600780c */ /* 0x000fe20003f04070 */
[----:B------:R-:W-:Y:S01]  /*7f70*/  IMAD.MOV.U32 R20, RZ, RZ, -0x1 ;  /* 0xffffffffff147424 */ /* 0x000fe200078e00ff */
[----:B------:R-:W-:Y:S02]  /*7f80*/  PRMT R11, RZ, 0x7610, R11 ;  /* 0x00007610ff0b7816 */ /* 0x000fe4000000000b */
[----:B------:R-:W-:-:S03]  /*7f90*/  ISETP.LT.U32.AND P0, PT, R10, 0x19, P0 ;  /* 0x000000190a00780c */ /* 0x000fc60000701070 */
[----:B------:R-:W0:Y:S01]  /*7fa0*/  @P1 S2R R5, SR_CgaCtaId ;  /* 0x0000000000051919 */ /* 0x000e220000008800 */
[----:B------:R-:W-:-:S04]  /*7fb0*/  @P1 MOV R4, 0x400 ;  /* 0x0000040000041802 */ /* 0x000fc80000000f00 */
[----:B0-----:R-:W-:Y:S01]  /*7fc0*/  @P1 LEA R3, R5, R4, 0x18 ;  /* 0x0000000405031211 */ /* 0x001fe200078ec0ff */
[----:B------:R-:W-:-:S03]  /*7fd0*/  IMAD.WIDE.U32 R4, R6, 0x51eb851f, RZ ;  /* 0x51eb851f06047825 */ /* 0x000fc600078e00ff */
[----:B------:R0:W-:Y:S01]  /*7fe0*/  @P1 SYNCS.ARRIVE.TRANS64.A1T0 RZ, [R3+URZ+0x1a8], RZ ;  /* 0x0001a8ff03ff19a7 */ /* 0x0001e2000810003f */
[----:B------:R-:W-:Y:S02]  /*7ff0*/  IADD3 R16, P1, R16, UR22, RZ ;  /* 0x0000001610107c10 */ /* 0x000fe4000ff3e0ff */
[----:B------:R-:W-:Y:S02]  /*8000*/  SHF.R.U32.HI R5, RZ, 0x3, R5 ;  /* 0x00000003ff057819 */ /* 0x000fe40000011605 */
[----:B------:R-:W-:Y:S02]  /*8010*/  IADD3.X R17, R17, UR13, RZ, P1, !PT ;  /* 0x0000000d11117c10 */ /* 0x000fe40008ffe4ff */
[----:B------:R-:W-:Y:S02]  /*8020*/  PRMT R4, RZ, 0x7610, R4 ;  /* 0x00007610ff047816 */ /* 0x000fe40000000004 */
[----:B0-----:R-:W-:Y:S02]  /*8030*/  SEL R3, RZ, 0x1, !P0 ;  /* 0x00000001ff037807 */ /* 0x001fe40004000000 */
[----:B------:R-:W-:-:S02]  /*8040*/  ISETP.GE.U32.AND P0, PT, R16, UR6, PT ;  /* 0x0000000610007c0c */ /* 0x000fc4000bf06070 */
[----:B------:R-:W-:Y:S01]  /*8050*/  LOP3.LUT R0, R0, R3, RZ, 0x3c, !PT ;  /* 0x0000000300007212 */ /* 0x000fe200078e3cff */
[----:B------:R-:W-:Y:S01]  /*8060*/  IMAD R3, R5, -0x19, R6 ;  /* 0xffffffe705037824 */ /* 0x000fe200078e0206 */
[----:B------:R-:W-:Y:S01]  /*8070*/  ISETP.GE.U32.AND.EX P0, PT, R17, UR7, PT, P0 ;  /* 0x0000000711007c0c */ /* 0x000fe2000bf06100 */
[----:B------:R-:W-:Y:S01]  /*8080*/  IMAD.MOV.U32 R6, RZ, RZ, -0x1 ;  /* 0xffffffffff067424 */ /* 0x000fe200078e00ff */
[----:B------:R-:W-:-:S11]  /*8090*/  @P2 LOP3.LUT R0, R0, 0x1, R5, 0x78, !PT ;  /* 0x0000000100002812 */ /* 0x000fd600078e7805 */
[----:B------:R-:W-:Y:S05]  /*80a0*/  @P0 BRA `(.L_x_245) ;  /* 0x0000000400540947 */ /* 0x000fea0003800000 */
[----:B------:R-:W0:Y:S01]  /*80b0*/  S2R R15, SR_CTAID.X ;  /* 0x00000000000f7919 */ /* 0x000e220000002500 */
[----:B------:R-:W-:Y:S01]  /*80c0*/  ULDC.64 UR6, c[0x0][0x628] ;  /* 0x00018a0000067ab9 */ /* 0x000fe20000000a00 */
[----:B------:R-:W-:Y:S01]  /*80d0*/  ULDC UR8, c[0x0][0x630] ;  /* 0x00018c0000087ab9 */ /* 0x000fe20000000800 */
[----:B------:R-:W-:Y:S01]  /*80e0*/  ISETP.NE.U32.AND P0, PT, RZ, UR6, PT ;  /* 0x00000006ff007c0c */ /* 0x000fe2000bf05070 */
[----:B------:R-:W1:Y:S01]  /*80f0*/  S2R R20, SR_CTAID.Y ;  /* 0x0000000000147919 */ /* 0x000e620000002600 */
[----:B------:R-:W-:Y:S01]  /*8100*/  ULDC UR9, c[0x0][0x150] ;  /* 0x0000540000097ab9 */ /* 0x000fe20000000800 */
[----:B------:R-:W-:Y:S01]  /*8110*/  IMAD.MOV.U32 R4, RZ, RZ, R16 ;  /* 0x000000ffff047224 */ /* 0x000fe200078e0010 */
[----:B------:R-:W-:Y:S01]  /*8120*/  ISETP.NE.AND.EX P0, PT, RZ, UR7, PT, P0 ;  /* 0x00000007ff007c0c */ /* 0x000fe2000bf05300 */
[----:B------:R-:W-:Y:S01]  /*8130*/  IMAD.MOV.U32 R5, RZ, RZ, R17 ;  /* 0x000000ffff057224 */ /* 0x000fe200078e0011 */
[----:B0-----:R-:W-:-:S11]  /*8140*/  I2FP.F32.U32 R22, R15 ;  /* 0x0000000f00167245 */ /* 0x001fd60000201000 */
[----:B------:R-:W-:Y:S05]  /*8150*/  @!P0 BRA `(.L_x_246) ;  /* 0x0000000000288947 */ /* 0x000fea0003800000 */
[----:B------:R-:W-:Y:S02]  /*8160*/  ULDC UR5, c[0x0][0x634] ;  /* 0x00018d0000057ab9 */ /* 0x000fe40000000800 */
[----:B------:R-:W-:-:S05]  /*8170*/  IADD3 R5, P0, R16, UR5, RZ ;  /* 0x0000000510057c10 */ /* 0x000fca000ff1e0ff */
[----:B------:R-:W-:-:S04]  /*8180*/  IMAD.X R21, RZ, RZ, R17, P0 ;  /* 0x000000ffff157224 */ /* 0x000fc800000e0611 */
[----:B------:R-:W-:-:S04]  /*8190*/  IMAD.WIDE.U32 R6, R21, UR6, RZ ;  /* 0x0000000615067c25 */ /* 0x000fc8000f8e00ff */
[----:B------:R-:W-:-:S04]  /*81a0*/  IMAD.WIDE.U32 R6, P0, R5, UR7, R6 ;  /* 0x0000000705067c25 */ /* 0x000fc8000f800006 */
[----:B------:R-:W-:-:S04]  /*81b0*/  IMAD.WIDE.U32 R4, R5, UR6, RZ ;  /* 0x0000000605047c25 */ /* 0x000fc8000f8e00ff */
[----:B------:R-:W-:Y:S01]  /*81c0*/  IMAD.MOV.U32 R4, RZ, RZ, R7 ;  /* 0x000000ffff047224 */ /* 0x000fe200078e0007 */
[----:B------:R-:W-:Y:S01]  /*81d0*/  IADD3 RZ, P1, R5, R6, RZ ;  /* 0x0000000605ff7210 */ /* 0x000fe20007f3e0ff */
[----:B------:R-:W-:-:S04]  /*81e0*/  IMAD.X R5, RZ, RZ, RZ, P0 ;  /* 0x000000ffff057224 */ /* 0x000fc800000e06ff */
[----:B------:R-:W-:-:S08]  /*81f0*/  IMAD.WIDE.U32.X R4, R21, UR7, R4, P1 ;  /* 0x0000000715047c25 */ /* 0x000fd000088e0404 */
.L_x_246:
[--C-:B------:R-:W-:Y:S01]  /*8200*/  SHF.R.U64 R14, R4, UR8, R5.reuse ;  /* 0x00000008040e7c19 */ /* 0x100fe20008001205 */
[----:B------:R-:W-:Y:S01]  /*8210*/  FMUL R22, R22, UR9 ;  /* 0x0000000916167c20 */ /* 0x000fe20008400000 */
[----:B------:R-:W-:Y:S01]  /*8220*/  SHF.R.U32.HI R4, RZ, UR8, R5 ;  /* 0x00000008ff047c19 */ /* 0x000fe20008011605 */
[----:B------:R-:W0:Y:S01]  /*8230*/  LDC R6, c[0x0][0x144] ;  /* 0x00005100ff067b82 */ /* 0x000e220000000800 */
[----:B------:R-:W-:Y:S01]  /*8240*/  IADD3 R5, P0, RZ, -R14, RZ ;  /* 0x8000000eff057210 */ /* 0x000fe20007f1e0ff */
[----:B------:R-:W-:Y:S01]  /*8250*/  ULDC UR5, c[0x0][0x154] ;  /* 0x0000550000057ab9 */ /* 0x000fe20000000800 */
[----:B-1----:R-:W-:Y:S01]  /*8260*/  I2FP.F32.U32 R7, R20 ;  /* 0x0000001400077245 */ /* 0x002fe20000201000 */
[----:B------:R-:W1:Y:S01]  /*8270*/  F2I.U32.TRUNC.NTZ R22, R22 ;  /* 0x0000001600167305 */ /* 0x000e62000020f000 */
[----:B------:R-:W-:Y:S01]  /*8280*/  ULDC.64 UR6, c[0x0][0x620] ;  /* 0x0001880000067ab9 */ /* 0x000fe20000000a00 */
[----:B------:R-:W-:Y:S01]  /*8290*/  IMAD.X R4, RZ, RZ, ~R4, P0 ;  /* 0x000000ffff047224 */ /* 0x000fe200000e0e04 */
[----:B------:R-:W-:Y:S01]  /*82a0*/  ISETP.NE.AND P2, PT, R2, 0x1, PT ;  /* 0x000000010200780c */ /* 0x000fe20003f45270 */
[----:B------:R-:W-:Y:S01]  /*82b0*/  FMUL R23, R7, UR5 ;  /* 0x0000000507177c20 */ /* 0x000fe20008400000 */
[----:B------:R-:W2:Y:S01]  /*82c0*/  LDC R25, c[0x0][0x148] ;  /* 0x00005200ff197b82 */ /* 0x000ea20000000800 */
[----:B------:R-:W-:Y:S01]  /*82d0*/  IMAD R4, R4, UR6, RZ ;  /* 0x0000000604047c24 */ /* 0x000fe2000f8e02ff */
[----:B------:R-:W-:-:S03]  /*82e0*/  ULDC UR5, c[0x0][0x618] ;  /* 0x0001860000057ab9 */ /* 0x000fc60000000800 */
[----:B------:R-:W3:Y:S01]  /*82f0*/  F2I.U32.TRUNC.NTZ R23, R23 ;  /* 0x0000001700177305 */ /* 0x000ee2000020f000 */
[C---:B------:R-:W-:Y:S02]  /*8300*/  IMAD R7, R5.reuse, UR7, R4 ;  /* 0x0000000705077c24 */ /* 0x040fe4000f8e0204 */
[----:B------:R-:W-:Y:S01]  /*8310*/  IMAD.WIDE.U32 R4, R5, UR6, R16 ;  /* 0x0000000605047c25 */ /* 0x000fe2000f8e0010 */
[----:B------:R-:W-:Y:S02]  /*8320*/  ULDC.64 UR6, c[0x0][0x640] ;  /* 0x0001900000067ab9 */ /* 0x000fe40000000a00 */
[----:B------:R-:W-:Y:S01]  /*8330*/  ISETP.NE.U32.AND P0, PT, RZ, UR6, PT ;  /* 0x00000006ff007c0c */ /* 0x000fe2000bf05070 */
[----:B------:R-:W-:Y:S02]  /*8340*/  IMAD.IADD R5, R5, 0x1, R7 ;  /* 0x0000000105057824 */ /* 0x000fe400078e0207 */
[----:B-1----:R-:W-:Y:S01]  /*8350*/  IMAD.MOV R22, RZ, RZ, -R22 ;  /* 0x000000ffff167224 */ /* 0x002fe200078e0a16 */
[----:B------:R-:W-:-:S02]  /*8360*/  ISETP.NE.AND.EX P0, PT, RZ, UR7, PT, P0 ;  /* 0x00000007ff007c0c */ /* 0x000fc4000bf05300 */
[----:B------:R-:W-:Y:S01]  /*8370*/  SHF.R.U64 R21, R4, UR5, R5 ;  /* 0x0000000504157c19 */ /* 0x000fe20008001205 */
[----:B0-----:R-:W-:Y:S01]  /*8380*/  IMAD R15, R6, R22, R15 ;  /* 0x00000016060f7224 */ /* 0x001fe200078e020f */
[----:B------:R-:W-:Y:S01]  /*8390*/  SHF.R.U32.HI R4, RZ, UR5, R5 ;  /* 0x00000005ff047c19 */ /* 0x000fe20008011605 */
[----:B------:R-:W-:Y:S01]  /*83a0*/  ULDC UR5, c[0x0][0x608] ;  /* 0x0001820000057ab9 */ /* 0x000fe20000000800 */
[----:B---3--:R-:W-:Y:S02]  /*83b0*/  IMAD.MOV R6, RZ, RZ, -R23 ;  /* 0x000000ffff067224 */ /* 0x008fe400078e0a17 */
[--C-:B------:R-:W-:Y:S02]  /*83c0*/  SHF.R.U64 R22, R21, UR5, R4.reuse ;  /* 0x0000000515167c19 */ /* 0x100fe40008001204 */
[----:B------:R-:W-:Y:S01]  /*83d0*/  SHF.R.U32.HI R5, RZ, UR5, R4 ;  /* 0x00000005ff057c19 */ /* 0x000fe20008011604 */
[----:B------:R-:W-:Y:S01]  /*83e0*/  ULDC UR5, c[0x0][0x658] ;  /* 0x0001960000057ab9 */ /* 0x000fe20000000800 */
[----:B--2---:R-:W-:-:S02]  /*83f0*/  @P2 IMAD R15, R25, R6, R20 ;  /* 0x00000006190f2224 */ /* 0x004fc400078e0214 */
[--C-:B------:R-:W-:Y:S02]  /*8400*/  SHF.R.U64 R20, R22, UR5, R5.reuse ;  /* 0x0000000516147c19 */ /* 0x100fe40008001205 */
[----:B------:R-:W-:-:S03]  /*8410*/  SHF.R.U32.HI R23, RZ, UR5, R5 ;  /* 0x00000005ff177c19 */ /* 0x000fc60008011605 */
[----:B------:R-:W-:Y:S02]  /*8420*/  IMAD.MOV.U32 R6, RZ, RZ, R20 ;  /* 0x000000ffff067224 */ /* 0x000fe400078e0014 */
[----:B------:R-:W-:Y:S01]  /*8430*/  IMAD.MOV.U32 R5, RZ, RZ, R23 ;  /* 0x000000ffff057224 */ /* 0x000fe200078e0017 */
[----:B------:R-:W-:Y:S06]  /*8440*/  @!P0 BRA `(.L_x_247) ;  /* 0x00000000002c8947 */ /* 0x000fec0003800000 */
        /* <DEDUP_REMOVED lines=9> */
[----:B------:R-:W-:-:S04]  /*84e0*/  IMAD.WIDE.U32.X R4, R23, UR7, R4, P1 ;  /* 0x0000000717047c25 */ /* 0x000fc800088e0404 */
[----:B------:R-:W-:-:S07]  /*84f0*/  IMAD.MOV.U32 R6, RZ, RZ, R4 ;  /* 0x000000ffff067224 */ /* 0x000fce00078e0004 */
.L_x_247:
[----:B------:R-:W-:Y:S01]  /*8500*/  ULDC UR5, c[0x0][0x648] ;  /* 0x0001920000057ab9 */ /* 0x000fe20000000800 */
[----:B------:R-:W-:Y:S01]  /*8510*/  LOP3.LUT R4, R22, UR17, RZ, 0xc0, !PT ;  /* 0x0000001116047c12 */ /* 0x000fe2000f8ec0ff */
[----:B------:R-:W-:Y:S01]  /*8520*/  ULDC UR6, c[0x0][0x610] ;  /* 0x0001840000067ab9 */ /* 0x000fe20000000800 */
[----:B------:R-:W-:Y:S01]  /*8530*/  SHF.R.U64 R5, R6, UR5, R5 ;  /* 0x0000000506057c19 */ /* 0x000fe20008001205 */
[----:B------:R-:W-:Y:S01]  /*8540*/  ULDC UR5, c[0x0][0x638] ;  /* 0x00018e0000057ab9 */ /* 0x000fe20000000800 */
[----:B------:R-:W-:-:S03]  /*8550*/  LOP3.LUT R21, R21, UR4, RZ, 0xc0, !PT ;  /* 0x0000000415157c12 */ /* 0x000fc6000f8ec0ff */
[----:B------:R-:W-:Y:S02]  /*8560*/  IMAD.MOV R7, RZ, RZ, -R5 ;  /* 0x000000ffff077224 */ /* 0x000fe400078e0a05 */
[----:B------:R-:W-:Y:S02]  /*8570*/  IMAD R4, R5, UR18, R4 ;  /* 0x0000001205047c24 */ /* 0x000fe4000f8e0204 */
[----:B------:R-:W-:Y:S01]  /*8580*/  IMAD R20, R7, UR5, R20 ;  /* 0x0000000507147c24 */ /* 0x000fe2000f8e0214 */
[----:B------:R-:W-:Y:S01]  /*8590*/  ULDC UR5, c[0x0][0x600] ;  /* 0x0001800000057ab9 */ /* 0x000fe20000000800 */
[----:B------:R-:W-:Y:S02]  /*85a0*/  IMAD R15, R4, UR6, R15 ;  /* 0x00000006040f7c24 */ /* 0x000fe4000f8e020f */
[----:B------:R-:W-:Y:S02]  /*85b0*/  IMAD R6, R20, UR5, R21 ;  /* 0x0000000514067c24 */ /* 0x000fe4000f8e0215 */
[----:B------:R-:W-:-:S03]  /*85c0*/  IMAD.MOV.U32 R4, RZ, RZ, 0x1 ;  /* 0x00000001ff047424 */ /* 0x000fc600078e00ff */
[----:B------:R-:W-:Y:S02]  /*85d0*/  SEL R20, R6, R15, !P2 ;  /* 0x0000000f06147207 */ /* 0x000fe40005000000 */
[----:B------:R-:W-:Y:S01]  /*85e0*/  SEL R21, R15, R6, !P2 ;  /* 0x000000060f157207 */ /* 0x000fe20005000000 */
[----:B------:R-:W-:-:S07]  /*85f0*/  IMAD.MOV.U32 R6, RZ, RZ, R14 ;  /* 0x000000ffff067224 */ /* 0x000fce00078e000e */
.L_x_245:
[----:B------:R-:W-:Y:S05]  /*8600*/  BSYNC B1 ;  /* 0x0000000000017941 */ /* 0x000fea0003800000 */
.L_x_244:
[----:B------:R-:W-:-:S13]  /*8610*/  LOP3.LUT P0, RZ, R4, 0xff, RZ, 0xc0, !PT ;  /* 0x000000ff04ff7812 */ /* 0x000fda000780c0ff */
[----:B------:R-:W-:Y:S05]  /*8620*/  @P0 BRA `(.L_x_248) ;  /* 0xfffffff4003c0947 */ /* 0x000fea000383ffff */
[----:B------:R-:W-:Y:S05]  /*8630*/  BSYNC B0 ;  /* 0x0000000000007941 */ /* 0x000fea0003800000 */
.L_x_237:
[----:B------:R-:W-:-:S03]  /*8640*/  UMOV UR5, 0xffffffff ;  /* 0xffffffff00057882 */ /* 0x000fc60000000000 */
[----:B------:R-:W-:Y:S05]  /*8650*/  BRA.DIV UR5, `(.L_x_249) ;  /* 0x0000001205087947 */ /* 0x000fea000b800000 */
[----:B------:R-:W-:-:S13]  /*8660*/  ELECT P6, URZ, PT ;  /* 0x00000000003f782f */ /* 0x000fda00038c0000 */
.L_x_284:
[----:B------:R-:W-:Y:S04]  /*8670*/  BSSY B0, `(.L_x_250) ;  /* 0x00000e8000007945 */ /* 0x000fe80003800000 */
[----:B------:R-:W-:Y:S05]  /*8680*/  @!P6 BRA `(.L_x_251) ;  /* 0x0000000c0098e947 */ /* 0x000fea0003800000 */
[----:B------:R-:W-:-:S04]  /*8690*/  LOP3.LUT R19, R19, 0x2, RZ, 0xfc, !PT ;  /* 0x0000000213137812 */ /* 0x000fc800078efcff */
[----:B------:R-:W-:-:S13]  /*86a0*/  ISETP.NE.AND P0, PT, R19, 0x3, PT ;  /* 0x000000031300780c */ /* 0x000fda0003f05270 */
[----:B------:R-:W-:Y:S05]  /*86b0*/  @!P0 BRA `(.L_x_252) ;  /* 0x0000000000048947 */ /* 0x000fea0003800000 */
[----:B------:R-:W-:Y:S01]  /*86c0*/  BPT.TRAP 0x1 ;  /* 0x000000040000795c */ /* 0x000fe20000300000 */
.L_x_252:
[----:B------:R-:W0:Y:S01]  /*86d0*/  S2R R5, SR_CgaCtaId ;  /* 0x0000000000057919 */ /* 0x000e220000008800 */
[----:B------:R-:W-:Y:S02]  /*86e0*/  MOV R2, 0x400 ;  /* 0x0000040000027802 */ /* 0x000fe40000000f00 */
[----:B------:R-:W-:Y:S02]  /*86f0*/  SHF.L.U32 R4, R0, 0x1f, RZ ;  /* 0x0000001f00047819 */ /* 0x000fe400000006ff */
[----:B0-----:R-:W-:-:S05]  /*8700*/  LEA R2, R5, R2, 0x18 ;  /* 0x0000000205027211 */ /* 0x001fca00078ec0ff */
[----:B------:R-:W-:-:S04]  /*8710*/  VIADD R2, R2, 0xc8 ;  /* 0x000000c802027836 */ /* 0x000fc80000000000 */
[C---:B------:R-:W-:Y:S02]  /*8720*/  IMAD R7, R3.reuse, 0x8, R2 ;  /* 0x0000000803077824 */ /* 0x040fe400078e0202 */
[----:B------:R-:W-:Y:S02]  /*8730*/  VIADD R3, R3, 0x1 ;  /* 0x0000000103037836 */ /* 0x000fe40000000000 */
[----:B------:R-:W0:Y:S03]  /*8740*/  SYNCS.PHASECHK.TRANS64.TRYWAIT P0, [R7+URZ], R4 ;  /* 0x00000004070075a7 */ /* 0x000e26000800017f */
[----:B------:R-:W-:-:S04]  /*8750*/  ISETP.NE.AND P1, PT, R3, 0x19, PT ;  /* 0x000000190300780c */ /* 0x000fc80003f25270 */
[----:B------:R-:W-:Y:S02]  /*8760*/  SEL R5, RZ, 0x1, P1 ;  /* 0x00000001ff057807 */ /* 0x000fe40000800000 */
[----:B------:R-:W-:Y:S02]  /*8770*/  SEL R3, R3, RZ, P1 ;  /* 0x000000ff03037207 */ /* 0x000fe40000800000 */
[----:B------:R-:W-:-:S03]  /*8780*/  LOP3.LUT R6, R0, R5, RZ, 0x3c, !PT ;  /* 0x0000000500067212 */ /* 0x000fc600078e3cff */
[----:B------:R-:W-:Y:S01]  /*8790*/  IMAD R8, R3, 0x8, R2 ;  /* 0x0000000803087824 */ /* 0x000fe200078e0202 */
[----:B------:R-:W-:Y:S01]  /*87a0*/  SHF.L.U32 R5, R6, 0x1f, RZ ;  /* 0x0000001f06057819 */ /* 0x000fe200000006ff */
[----:B0-----:R-:W-:Y:S06]  /*87b0*/  @!P0 BRA `(.L_x_253) ;  /* 0x0000000c00d08947 */ /* 0x001fec0003800000 */
.L_x_285:
[----:B------:R-:W1:Y:S01]  /*87c0*/  SYNCS.PHASECHK.TRANS64.TRYWAIT P0, [R8+URZ], R5 ;  /* 0x00000005080075a7 */ /* 0x000e62000800017f */
[----:B------:R-:W-:-:S05]  /*87d0*/  VIADD R0, R3, 0x1 ;  /* 0x0000000103007836 */ /* 0x000fca0000000000 */
[----:B------:R-:W-:-:S04]  /*87e0*/  ISETP.NE.AND P1, PT, R0, 0x19, PT ;  /* 0x000000190000780c */ /* 0x000fc80003f25270 */
[----:B------:R-:W-:Y:S02]  /*87f0*/  SEL R3, RZ, 0x1, P1 ;  /* 0x00000001ff037807 */ /* 0x000fe40000800000 */
[----:B0-----:R-:W-:Y:S02]  /*8800*/  SEL R7, R0, RZ, P1 ;  /* 0x000000ff00077207 */ /* 0x001fe40000800000 */
[----:B------:R-:W-:-:S03]  /*8810*/  LOP3.LUT R6, R6, R3, RZ, 0x3c, !PT ;  /* 0x0000000306067212 */ /* 0x000fc600078e3cff */
[----:B------:R-:W-:Y:S01]  /*8820*/  IMAD R9, R7, 0x8, R2 ;  /* 0x0000000807097824 */ /* 0x000fe200078e0202 */
[----:B------:R-:W-:Y:S01]  /*8830*/  SHF.L.U32 R4, R6, 0x1f, RZ ;  /* 0x0000001f06047819 */ /* 0x000fe200000006ff */
[----:B-1----:R-:W-:Y:S06]  /*8840*/  @!P0 BRA `(.L_x_254) ;  /* 0x0000000c00c08947 */ /* 0x002fec0003800000 */
.L_x_286:
[----:B------:R-:W1:Y:S01]  /*8850*/  SYNCS.PHASECHK.TRANS64.TRYWAIT P0, [R9+URZ], R4 ;  /* 0x00000004090075a7 */ /* 0x000e62000800017f */
[----:B------:R-:W-:-:S05]  /*8860*/  VIADD R0, R7, 0x1 ;  /* 0x0000000107007836 */ /* 0x000fca0000000000 */
[----:B------:R-:W-:-:S04]  /*8870*/  ISETP.NE.AND P1, PT, R0, 0x19, PT ;  /* 0x000000190000780c */ /* 0x000fc80003f25270 */
[----:B------:R-:W-:Y:S02]  /*8880*/  SEL R3, RZ, 0x1, P1 ;  /* 0x00000001ff037807 */ /* 0x000fe40000800000 */
[----:B------:R-:W-:Y:S02]  /*8890*/  SEL R7, R0, RZ, P1 ;  /* 0x000000ff00077207 */ /* 0x000fe40000800000 */
[----:B------:R-:W-:-:S03]  /*88a0*/  LOP3.LUT R6, R6, R3, RZ, 0x3c, !PT ;  /* 0x0000000306067212 */ /* 0x000fc600078e3cff */
[----:B0-----:R-:W-:Y:S01]  /*88b0*/  IMAD R8, R7, 0x8, R2 ;  /* 0x0000000807087824 */ /* 0x001fe200078e0202 */
[----:B------:R-:W-:Y:S01]  /*88c0*/  SHF.L.U32 R5, R6, 0x1f, RZ ;  /* 0x0000001f06057819 */ /* 0x000fe200000006ff */
[----:B-1----:R-:W-:Y:S06]  /*88d0*/  @!P0 BRA `(.L_x_255) ;  /* 0x0000000c00b08947 */ /* 0x002fec0003800000 */
.L_x_287:
        /* <DEDUP_REMOVED lines=9> */
.L_x_288:
        /* <DEDUP_REMOVED lines=9> */
.L_x_289:
        /* <DEDUP_REMOVED lines=9> */
.L_x_290:
        /* <DEDUP_REMOVED lines=9> */
.L_x_291:
        /* <DEDUP_REMOVED lines=9> */
.L_x_292:
        /* <DEDUP_REMOVED lines=9> */
.L_x_293:
        /* <DEDUP_REMOVED lines=9> */
.L_x_294:
        /* <DEDUP_REMOVED lines=9> */
.L_x_295:
        /* <DEDUP_REMOVED lines=9> */
.L_x_296:
        /* <DEDUP_REMOVED lines=9> */
.L_x_297:
        /* <DEDUP_REMOVED lines=9> */
.L_x_298:
        /* <DEDUP_REMOVED lines=9> */
.L_x_299:
        /* <DEDUP_REMOVED lines=9> */
.L_x_300:
        /* <DEDUP_REMOVED lines=9> */
.L_x_301:
        /* <DEDUP_REMOVED lines=9> */
.L_x_302:
        /* <DEDUP_REMOVED lines=9> */
.L_x_303:
        /* <DEDUP_REMOVED lines=9> */
.L_x_304:
        /* <DEDUP_REMOVED lines=9> */
.L_x_305:
        /* <DEDUP_REMOVED lines=9> */
.L_x_306:
[----:B------:R-:W1:Y:S01]  /*9390*/  SYNCS.PHASECHK.TRANS64.TRYWAIT P0, [R9+URZ], R4 ;  /* 0x00000004090075a7 */ /* 0x000e62000800017f */
[----:B------:R-:W-:-:S05]  /*93a0*/  VIADD R0, R7, 0x1 ;  /* 0x0000000107007836 */ /* 0x000fca0000000000 */
[----:B------:R-:W-:-:S04]  /*93b0*/  ISETP.NE.AND P1, PT, R0, 0x19, PT ;  /* 0x000000190000780c */ /* 0x000fc80003f25270 */
[----:B------:R-:W-:Y:S02]  /*93c0*/  SEL R3, RZ, 0x1, P1 ;  /* 0x00000001ff037807 */ /* 0x000fe40000800000 */
[----:B------:R-:W-:Y:S02]  /*93d0*/  SEL R7, R0, RZ, P1 ;  /* 0x000000ff00077207 */ /* 0x000fe40000800000 */
[----:B------:R-:W-:-:S03]  /*93e0*/  LOP3.LUT R11, R6, R3, RZ, 0x3c, !PT ;  /* 0x00000003060b7212 */ /* 0x000fc600078e3cff */
[----:B------:R-:W-:Y:S01]  /*93f0*/  IMAD R6, R7, 0x8, R2 ;  /* 0x0000000807067824 */ /* 0x000fe200078e0202 */
[----:B0-----:R-:W-:Y:S01]  /*9400*/  SHF.L.U32 R5, R11, 0x1f, RZ ;  /* 0x0000001f0b057819 */ /* 0x001fe200000006ff */
[----:B-1----:R-:W-:Y:S06]  /*9410*/  @!P0 BRA `(.L_x_275) ;  /* 0x0000000800708947 */ /* 0x002fec0003800000 */
.L_x_307:
[----:B------:R-:W1:Y:S01]  /*9420*/  SYNCS.PHASECHK.TRANS64.TRYWAIT P0, [R6+URZ], R5 ;  /* 0x00000005060075a7 */ /* 0x000e62000800017f */
[----:B------:R-:W-:-:S05]  /*9430*/  VIADD R0, R7, 0x1 ;  /* 0x0000000107007836 */ /* 0x000fca0000000000 */
[----:B------:R-:W-:-:S04]  /*9440*/  ISETP.NE.AND P1, PT, R0, 0x19, PT ;  /* 0x000000190000780c */ /* 0x000fc80003f25270 */
[----:B0-----:R-:W-:Y:S02]  /*9450*/  SEL R4, RZ, 0x1, P1 ;  /* 0x00000001ff047807 */ /* 0x001fe40000800000 */
[----:B------:R-:W-:Y:S02]  /*9460*/  SEL R3, R0, RZ, P1 ;  /* 0x000000ff00037207 */ /* 0x000fe40000800000 */
[----:B------:R-:W-:Y:S01]  /*9470*/  LOP3.LUT R0, R11, R4, RZ, 0x3c, !PT ;  /* 0x000000040b007212 */ /* 0x000fe200078e3cff */
[----:B-1----:R-:W-:Y:S06]  /*9480*/  @!P0 BRA `(.L_x_276) ;  /* 0x0000000800688947 */ /* 0x002fec0003800000 */
.L_x_308:
[----:B------:R-:W-:Y:S01]  /*9490*/  IMAD R3, R3, 0x8, R2 ;  /* 0x0000000803037824 */ /* 0x000fe200078e0202 */
[----:B------:R-:W-:-:S07]  /*94a0*/  SHF.L.U32 R0, R0, 0x1f, RZ ;  /* 0x0000001f00007819 */ /* 0x000fce00000006ff */
.L_x_277:
[----:B-1----:R1:W2:Y:S02]  /*94b0*/  SYNCS.PHASECHK.TRANS64.TRYWAIT P0, [R3+URZ], R0 ;  /* 0x00000000030075a7 */ /* 0x0022a4000800017f */
[----:B--2---:R-:W-:Y:S05]  /*94c0*/  @!P0 NANOSLEEP.SYNCS 0x989680 ;  /* 0x009896800000895d */ /* 0x004fea0003900000 */
[----:B------:R-:W2:Y:S02]  /*94d0*/  @!P0 SYNCS.PHASECHK.TRANS64 P0, [R3+URZ], R0 ;  /* 0x00000000030085a7 */ /* 0x000ea4000800007f */
[----:B--2---:R-:W-:Y:S05]  /*94e0*/  @!P0 BRA `(.L_x_277) ;  /* 0xfffffffc00f08947 */ /* 0x004fea000383ffff */
.L_x_251:
[----:B------:R-:W-:Y:S05]  /*94f0*/  BSYNC B0 ;  /* 0x0000000000007941 */ /* 0x000fea0003800000 */
.L_x_250:
[----:B------:R-:W-:Y:S05]  /*9500*/  EXIT ;  /* 0x000000000000794d */ /* 0x000fea0003800000 */
.L_x_22:
[----:B----4-:R4:W0:Y:S02]  /*9510*/  SYNCS.PHASECHK.TRANS64.TRYWAIT P1, [R3+URZ], R0 ;  /* 0x00000000030075a7 */ /* 0x010824000802017f */
[----:B0-----:R-:W-:Y:S05]  /*9520*/  @!P1 NANOSLEEP.SYNCS 0x989680 ;  /* 0x009896800000995d */ /* 0x001fea0003900000 */
[----:B------:R-:W0:Y:S02]  /*9530*/  @!P1 SYNCS.PHASECHK.TRANS64 P1, [R3+URZ], R0 ;  /* 0x00000000030095a7 */ /* 0x000e24000802007f */
[----:B0-----:R-:W-:Y:S05]  /*9540*/  @!P1 BRA `(.L_x_22) ;  /* 0xfffffffc00f09947 */ /* 0x001fea000383ffff */
[----:B------:R-:W-:Y:S05]  /*9550*/  BRA `(.L_x_21) ;  /* 0xffffff8000a47947 */ /* 0x000fea000383ffff */
.L_x_27:
[----:B-1----:R1:W3:Y:S02]  /*9560*/  SYNCS.PHASECHK.TRANS64.TRYWAIT P1, [R5+URZ], R4 ;  /* 0x00000004050075a7 */ /* 0x0022e4000802017f */
[----:B---3--:R-:W-:Y:S05]  /*9570*/  @!P1 NANOSLEEP.SYNCS 0x989680 ;  /* 0x009896800000995d */ /* 0x008fea0003900000 */
[----:B------:R-:W3:Y:S02]  /*9580*/  @!P1 SYNCS.PHASECHK.TRANS64 P1, [R5+URZ], R4 ;  /* 0x00000004050095a7 */ /* 0x000ee4000802007f */
[----:B---3--:R-:W-:Y:S05]  /*9590*/  @!P1 BRA `(.L_x_27) ;  /* 0xfffffffc00f09947 */ /* 0x008fea000383ffff */
[----:B------:R-:W-:Y:S05]  /*95a0*/  BRA `(.L_x_26) ;  /* 0xffffff8400487947 */ /* 0x000fea000383ffff */
.L_x_238:
[----:B------:R-:W-:Y:S01]  /*95b0*/  BSSY B1, `(.L_x_278) ;  /* 0x0000006000017945 */ /* 0x000fe20003800000 */
[----:B------:R-:W-:-:S07]  /*95c0*/  IMAD.MOV.U32 R15, RZ, RZ, -0x1 ;  /* 0xffffffffff0f7424 */ /* 0x000fce00078e00ff */
[----:B------:R-:W-:Y:S05]  /*95d0*/  WARPSYNC.COLLECTIVE R15, `(.L_x_279) ;  /* 0x000000000f0c7348 */ /* 0x000fea0003c00000 */
[----:B------:R-:W-:Y:S02]  /*95e0*/  ELECT P6, UR62, PT ;  /* 0x00000000003e782f */ /* 0x000fe400038c0000 */
[----:B------:R-:W-:Y:S01]  /*95f0*/  MOV R14, UR62 ;  /* 0x0000003e000e7c02 */ /* 0x000fe20008000f00 */
[----:B------:R-:W-:Y:S10]  /*9600*/  ENDCOLLECTIVE ;  /* 0x000000000000791b */ /* 0x000ff40003800000 */
.L_x_279:
[----:B------:R-:W-:Y:S05]  /*9610*/  BSYNC B1 ;  /* 0x0000000000017941 */ /* 0x000fea0003800000 */
.L_x_278:
[----:B------:R-:W-:Y:S05]  /*9620*/  BRA `(.L_x_280) ;  /* 0xffffffe400487947 */ /* 0x000fea000383ffff */
.L_x_241:
[----:B-1----:R1:W2:Y:S02]  /*9630*/  SYNCS.PHASECHK.TRANS64.TRYWAIT P0, [R23+URZ+0xc8], R14 ;  /* 0x0000c80e170075a7 */ /* 0x0022a4000800017f */
[----:B--2---:R-:W-:Y:S05]  /*9640*/  @!P0 NANOSLEEP.SYNCS 0x989680 ;  /* 0x009896800000895d */ /* 0x004fea0003900000 */
[----:B------:R-:W2:Y:S02]  /*9650*/  @!P0 SYNCS.PHASECHK.TRANS64 P0, [R23+URZ+0xc8], R14 ;  /* 0x0000c80e170085a7 */ /* 0x000ea4000800007f */
[----:B--2---:R-:W-:Y:S05]  /*9660*/  @!P0 BRA `(.L_x_241) ;  /* 0xfffffffc00f08947 */ /* 0x004fea000383ffff */
[----:B------:R-:W-:Y:S05]  /*9670*/  BRA `(.L_x_281) ;  /* 0xffffffe400847947 */ /* 0x000fea000383ffff */
.L_x_249:
[----:B------:R-:W-:Y:S01]  /*9680*/  BSSY B0, `(.L_x_282) ;  /* 0x0000006000007945 */ /* 0x000fe20003800000 */
[----:B------:R-:W-:-:S07]  /*9690*/  IMAD.MOV.U32 R15, RZ, RZ, -0x1 ;  /* 0xffffffffff0f7424 */ /* 0x000fce00078e00ff */
[----:B------:R-:W-:Y:S05]  /*96a0*/  WARPSYNC.COLLECTIVE R15, `(.L_x_283) ;  /* 0x000000000f0c7348 */ /* 0x000fea0003c00000 */
[----:B------:R-:W-:Y:S02]  /*96b0*/  ELECT P6, UR62, PT ;  /* 0x00000000003e782f */ /* 0x000fe400038c0000 */
[----:B------:R-:W-:Y:S01]  /*96c0*/  MOV R14, UR62 ;  /* 0x0000003e000e7c02 */ /* 0x000fe20008000f00 */
[----:B------:R-:W-:Y:S10]  /*96d0*/  ENDCOLLECTIVE ;  /* 0x000000000000791b */ /* 0x000ff40003800000 */
.L_x_283:
[----:B------:R-:W-:Y:S05]  /*96e0*/  BSYNC B0 ;  /* 0x0000000000007941 */ /* 0x000fea0003800000 */
.L_x_282:
[----:B------:R-:W-:Y:S05]  /*96f0*/  BRA `(.L_x_284) ;  /* 0xffffffec00dc7947 */ /* 0x000fea000383ffff */
.L_x_253:
[----:B0-----:R0:W1:Y:S02]  /*9700*/  SYNCS.PHASECHK.TRANS64.TRYWAIT P0, [R7+URZ], R4 ;  /* 0x00000004070075a7 */ /* 0x001064000800017f */
[----:B-1----:R-:W-:Y:S05]  /*9710*/  @!P0 NANOSLEEP.SYNCS 0x989680 ;  /* 0x009896800000895d */ /* 0x002fea0003900000 */
[----:B------:R-:W1:Y:S02]  /*9720*/  @!P0 SYNCS.PHASECHK.TRANS64 P0, [R7+URZ], R4 ;  /* 0x00000004070085a7 */ /* 0x000e64000800007f */
[----:B-1----:R-:W-:Y:S05]  /*9730*/  @!P0 BRA `(.L_x_253) ;  /* 0xfffffffc00f08947 */ /* 0x002fea000383ffff */
[----:B------:R-:W-:Y:S05]  /*9740*/  BRA `(.L_x_285) ;  /* 0xfffffff0001c7947 */ /* 0x000fea000383ffff */
.L_x_254:
[----:B0-----:R0:W1:Y:S02]  /*9750*/  SYNCS.PHASECHK.TRANS64.TRYWAIT P0, [R8+URZ], R5 ;  /* 0x00000005080075a7 */ /* 0x001064000800017f */
[----:B-1----:R-:W-:Y:S05]  /*9760*/  @!P0 NANOSLEEP.SYNCS 0x989680 ;  /* 0x009896800000895d */ /* 0x002fea0003900000 */
[----:B------:R-:W1:Y:S02]  /*9770*/  @!P0 SYNCS.PHASECHK.TRANS64 P0, [R8+URZ], R5 ;  /* 0x00000005080085a7 */ /* 0x000e64000800007f */
[----:B-1----:R-:W-:Y:S05]  /*9780*/  @!P0 BRA `(.L_x_254) ;  /* 0xfffffffc00f08947 */ /* 0x002fea000383ffff */
[----:B------:R-:W-:Y:S05]  /*9790*/  BRA `(.L_x_286) ;  /* 0xfffffff0002c7947 */ /* 0x000fea000383ffff */
.L_x_255:
[----:B0-----:R0:W1:Y:S02]  /*97a0*/  SYNCS.PHASECHK.TRANS64.TRYWAIT P0, [R9+URZ], R4 ;  /* 0x00000004090075a7 */ /* 0x001064000800017f */
[----:B-1----:R-:W-:Y:S05]  /*97b0*/  @!P0 NANOSLEEP.SYNCS 0x989680 ;  /* 0x009896800000895d */ /* 0x002fea0003900000 */
[----:B------:R-:W1:Y:S02]  /*97c0*/  @!P0 SYNCS.PHASECHK.TRANS64 P0, [R9+URZ], R4 ;  /* 0x00000004090085a7 */ /* 0x000e64000800007f */
[----:B-1----:R-:W-:Y:S05]  /*97d0*/  @!P0 BRA `(.L_x_255) ;  /* 0xfffffffc00f08947 */ /* 0x002fea000383ffff */
[----:B------:R-:W-:Y:S05]  /*97e0*/  BRA `(.L_x_287) ;  /* 0xfffffff0003c7947 */ /* 0x000fea000383ffff */
.L_x_256:
[----:B0-----:R0:W1:Y:S02]  /*97f0*/  SYNCS.PHASECHK.TRANS64.TRYWAIT P0, [R8+URZ], R5 ;  /* 0x00000005080075a7 */ /* 0x001064000800017f */
[----:B-1----:R-:W-:Y:S05]  /*9800*/  @!P0 NANOSLEEP.SYNCS 0x989680 ;  /* 0x009896800000895d */ /* 0x002fea0003900000 */
[----:B------:R-:W1:Y:S02]  /*9810*/  @!P0 SYNCS.PHASECHK.TRANS64 P0, [R8+URZ], R5 ;  /* 0x00000005080085a7 */ /* 0x000e64000800007f */
[----:B-1----:R-:W-:Y:S05]  /*9820*/  @!P0 BRA `(.L_x_256) ;  /* 0xfffffffc00f08947 */ /* 0x002fea000383ffff */
[----:B------:R-:W-:Y:S05]  /*9830*/  BRA `(.L_x_288) ;  /* 0xfffffff0004c7947 */ /* 0x000fea000383ffff */
.L_x_257:
[----:B0-----:R0:W1:Y:S02]  /*9840*/  SYNCS.PHASECHK.TRANS64.TRYWAIT P0, [R9+URZ], R4 ;  /* 0x00000004090075a7 */ /* 0x001064000800017f */
[----:B-1----:R-:W-:Y:S05]  /*9850*/  @!P0 NANOSLEEP.SYNCS 0x989680 ;  /* 0x009896800000895d */ /* 0x002fea0003900000 */
[----:B------:R-:W1:Y:S02]  /*9860*/  @!P0 SYNCS.PHASECHK.TRANS64 P0, [R9+URZ], R4 ;  /* 0x00000004090085a7 */ /* 0x000e64000800007f */
[----:B-1----:R-:W-:Y:S05]  /*9870*/  @!P0 BRA `(.L_x_257) ;  /* 0xfffffffc00f08947 */ /* 0x002fea000383ffff */
[----:B------:R-:W-:Y:S05]  /*9880*/  BRA `(.L_x_289) ;  /* 0xfffffff0005c7947 */ /* 0x000fea000383ffff */
.L_x_258:
[----:B0-----:R0:W1:Y:S02]  /*9890*/  SYNCS.PHASECHK.TRANS64.TRYWAIT P0, [R8+URZ], R5 ;  /* 0x00000005080075a7 */ /* 0x001064000800017f */
[----:B-1----:R-:W-:Y:S05]  /*98a0*/  @!P0 NANOSLEEP.SYNCS 0x989680 ;  /* 0x009896800000895d */ /* 0x002fea0003900000 */
[----:B------:R-:W1:Y:S02]  /*98b0*/  @!P0 SYNCS.PHASECHK.TRANS64 P0, [R8+URZ], R5 ;  /* 0x00000005080085a7 */ /* 0x000e64000800007f */
[----:B-1----:R-:W-:Y:S05]  /*98c0*/  @!P0 BRA `(.L_x_258) ;  /* 0xfffffffc00f08947 */ /* 0x002fea000383ffff */
[----:B------:R-:W-:Y:S05]  /*98d0*/  BRA `(.L_x_290) ;  /* 0xfffffff0006c7947 */ /* 0x000fea000383ffff */
.L_x_259:
[----:B0-----:R0:W1:Y:S02]  /*98e0*/  SYNCS.PHASECHK.TRANS64.TRYWAIT P0, [R9+URZ], R4 ;  /* 0x00000004090075a7 */ /* 0x001064000800017f */
[----:B-1----:R-:W-:Y:S05]  /*98f0*/  @!P0 NANOSLEEP.SYNCS 0x989680 ;  /* 0x009896800000895d */ /* 0x002fea0003900000 */
[----:B------:R-:W1:Y:S02]  /*9900*/  @!P0 SYNCS.PHASECHK.TRANS64 P0, [R9+URZ], R4 ;  /* 0x00000004090085a7 */ /* 0x000e64000800007f */
[----:B-1----:R-:W-:Y:S05]  /*9910*/  @!P0 BRA `(.L_x_259) ;  /* 0xfffffffc00f08947 */ /* 0x002fea000383ffff */
[----:B------:R-:W-:Y:S05]  /*9920*/  BRA `(.L_x_291) ;  /* 0xfffffff0007c7947 */ /* 0x000fea000383ffff */
.L_x_260:
[----:B0-----:R0:W1:Y:S02]  /*9930*/  SYNCS.PHASECHK.TRANS64.TRYWAIT P0, [R8+URZ], R5 ;  /* 0x00000005080075a7 */ /* 0x001064000800017f */
[----:B-1----:R-:W-:Y:S05]  /*9940*/  @!P0 NANOSLEEP.SYNCS 0x989680 ;  /* 0x009896800000895d */ /* 0x002fea0003900000 */
[----:B------:R-:W1:Y:S02]  /*9950*/  @!P0 SYNCS.PHASECHK.TRANS64 P0, [R8+URZ], R5 ;  /* 0x00000005080085a7 */ /* 0x000e64000800007f */
[----:B-1----:R-:W-:Y:S05]  /*9960*/  @!P0 BRA `(.L_x_260) ;  /* 0xfffffffc00f08947 */ /* 0x002fea000383ffff */
[----:B------:R-:W-:Y:S05]  /*9970*/  BRA `(.L_x_292) ;  /* 0xfffffff0008c7947 */ /* 0x000fea000383ffff */
.L_x_261:
[----:B0-----:R0:W1:Y:S02]  /*9980*/  SYNCS.PHASECHK.TRANS64.TRYWAIT P0, [R9+URZ], R4 ;  /* 0x00000004090075a7 */ /* 0x001064000800017f */
[----:B-1----:R-:W-:Y:S05]  /*9990*/  @!P0 NANOSLEEP.SYNCS 0x989680 ;  /* 0x009896800000895d */ /* 0x002fea0003900000 */
[----:B------:R-:W1:Y:S02]  /*99a0*/  @!P0 SYNCS.PHASECHK.TRANS64 P0, [R9+URZ], R4 ;  /* 0x00000004090085a7 */ /* 0x000e64000800007f */
[----:B-1----:R-:W-:Y:S05]  /*99b0*/  @!P0 BRA `(.L_x_261) ;  /* 0xfffffffc00f08947 */ /* 0x002fea000383ffff */
[----:B------:R-:W-:Y:S05]  /*99c0*/  BRA `(.L_x_293) ;  /* 0xfffffff0009c7947 */ /* 0x000fea000383ffff */
.L_x_262:
[----:B0-----:R0:W1:Y:S02]  /*99d0*/  SYNCS.PHASECHK.TRANS64.TRYWAIT P0, [R8+URZ], R5 ;  /* 0x00000005080075a7 */ /* 0x001064000800017f */
[----:B-1----:R-:W-:Y:S05]  /*99e0*/  @!P0 NANOSLEEP.SYNCS 0x989680 ;  /* 0x009896800000895d */ /* 0x002fea0003900000 */
[----:B------:R-:W1:Y:S02]  /*99f0*/  @!P0 SYNCS.PHASECHK.TRANS64 P0, [R8+URZ], R5 ;  /* 0x00000005080085a7 */ /* 0x000e64000800007f */
[----:B-1----:R-:W-:Y:S05]  /*9a00*/  @!P0 BRA `(.L_x_262) ;  /* 0xfffffffc00f08947 */ /* 0x002fea000383ffff */
[----:B------:R-:W-:Y:S05]  /*9a10*/  BRA `(.L_x_294) ;  /* 0xfffffff000ac7947 */ /* 0x000fea000383ffff */
.L_x_263:
[----:B0-----:R0:W1:Y:S02]  /*9a20*/  SYNCS.PHASECHK.TRANS64.TRYWAIT P0, [R9+URZ], R4 ;  /* 0x00000004090075a7 */ /* 0x001064000800017f */
[----:B-1----:R-:W-:Y:S05]  /*9a30*/  @!P0 NANOSLEEP.SYNCS 0x989680 ;  /* 0x009896800000895d */ /* 0x002fea0003900000 */
[----:B------:R-:W1:Y:S02]  /*9a40*/  @!P0 SYNCS.PHASECHK.TRANS64 P0, [R9+URZ], R4 ;  /* 0x00000004090085a7 */ /* 0x000e64000800007f */
[----:B-1----:R-:W-:Y:S05]  /*9a50*/  @!P0 BRA `(.L_x_263) ;  /* 0xfffffffc00f08947 */ /* 0x002fea000383ffff */
[----:B------:R-:W-:Y:S05]  /*9a60*/  BRA `(.L_x_295) ;  /* 0xfffffff000bc7947 */ /* 0x000fea000383ffff */
.L_x_264:
[----:B0-----:R0:W1:Y:S02]  /*9a70*/  SYNCS.PHASECHK.TRANS64.TRYWAIT P0, [R8+URZ], R5 ;  /* 0x00000005080075a7 */ /* 0x001064000800017f */
[----:B-1----:R-:W-:Y:S05]  /*9a80*/  @!P0 NANOSLEEP.SYNCS 0x989680 ;  /* 0x009896800000895d */ /* 0x002fea0003900000 */
[----:B------:R-:W1:Y:S02]  /*9a90*/  @!P0 SYNCS.PHASECHK.TRANS64 P0, [R8+URZ], R5 ;  /* 0x00000005080085a7 */ /* 0x000e64000800007f */
[----:B-1----:R-:W-:Y:S05]  /*9aa0*/  @!P0 BRA `(.L_x_264) ;  /* 0xfffffffc00f08947 */ /* 0x002fea000383ffff */
[----:B------:R-:W-:Y:S05]  /*9ab0*/  BRA `(.L_x_296) ;  /* 0xfffffff000cc7947 */ /* 0x000fea000383ffff */
.L_x_265:
[----:B0-----:R0:W1:Y:S02]  /*9ac0*/  SYNCS.PHASECHK.TRANS64.TRYWAIT P0, [R9+URZ], R4 ;  /* 0x00000004090075a7 */ /* 0x001064000800017f */
[----:B-1----:R-:W-:Y:S05]  /*9ad0*/  @!P0 NANOSLEEP.SYNCS 0x989680 ;  /* 0x009896800000895d */ /* 0x002fea0003900000 */
[----:B------:R-:W1:Y:S02]  /*9ae0*/  @!P0 SYNCS.PHASECHK.TRANS64 P0, [R9+URZ], R4 ;  /* 0x00000004090085a7 */ /* 0x000e64000800007f */
[----:B-1----:R-:W-:Y:S05]  /*9af0*/  @!P0 BRA `(.L_x_265) ;  /* 0xfffffffc00f08947 */ /* 0x002fea000383ffff */
[----:B------:R-:W-:Y:S05]  /*9b00*/  BRA `(.L_x_297) ;  /* 0xfffffff000dc7947 */ /* 0x000fea000383ffff */
.L_x_266:
[----:B0-----:R0:W1:Y:S02]  /*9b10*/  SYNCS.PHASECHK.TRANS64.TRYWAIT P0, [R8+URZ], R5 ;  /* 0x00000005080075a7 */ /* 0x001064000800017f */
[----:B-1----:R-:W-:Y:S05]  /*9b20*/  @!P0 NANOSLEEP.SYNCS 0x989680 ;  /* 0x009896800000895d */ /* 0x002fea0003900000 */
[----:B------:R-:W1:Y:S02]  /*9b30*/  @!P0 SYNCS.PHASECHK.TRANS64 P0, [R8+URZ], R5 ;  /* 0x00000005080085a7 */ /* 0x000e64000800007f */
[----:B-1----:R-:W-:Y:S05]  /*9b40*/  @!P0 BRA `(.L_x_266) ;  /* 0xfffffffc00f08947 */ /* 0x002fea000383ffff */
[----:B------:R-:W-:Y:S05]  /*9b50*/  BRA `(.L_x_298) ;  /* 0xfffffff000ec7947 */ /* 0x000fea000383ffff */
.L_x_267:
[----:B0-----:R0:W1:Y:S02]  /*9b60*/  SYNCS.PHASECHK.TRANS64.TRYWAIT P0, [R9+URZ], R4 ;  /* 0x00000004090075a7 */ /* 0x001064000800017f */
[----:B-1----:R-:W-:Y:S05]  /*9b70*/  @!P0 NANOSLEEP.SYNCS 0x989680 ;  /* 0x009896800000895d */ /* 0x002fea0003900000 */
[----:B------:R-:W1:Y:S02]  /*9b80*/  @!P0 SYNCS.PHASECHK.TRANS64 P0, [R9+URZ], R4 ;  /* 0x00000004090085a7 */ /* 0x000e64000800007f */
[----:B-1----:R-:W-:Y:S05]  /*9b90*/  @!P0 BRA `(.L_x_267) ;  /* 0xfffffffc00f08947 */ /* 0x002fea000383ffff */
[----:B------:R-:W-:Y:S05]  /*9ba0*/  BRA `(.L_x_299) ;  /* 0xfffffff000fc7947 */ /* 0x000fea000383ffff */
.L_x_268:
[----:B0-----:R0:W1:Y:S02]  /*9bb0*/  SYNCS.PHASECHK.TRANS64.TRYWAIT P0, [R8+URZ], R5 ;  /* 0x00000005080075a7 */ /* 0x001064000800017f */
[----:B-1----:R-:W-:Y:S05]  /*9bc0*/  @!P0 NANOSLEEP.SYNCS 0x989680 ;  /* 0x009896800000895d */ /* 0x002fea0003900000 */
[----:B------:R-:W1:Y:S02]  /*9bd0*/  @!P0 SYNCS.PHASECHK.TRANS64 P0, [R8+URZ], R5 ;  /* 0x00000005080085a7 */ /* 0x000e64000800007f */
[----:B-1----:R-:W-:Y:S05]  /*9be0*/  @!P0 BRA `(.L_x_268) ;  /* 0xfffffffc00f08947 */ /* 0x002fea000383ffff */
[----:B------:R-:W-:Y:S05]  /*9bf0*/  BRA `(.L_x_300) ;  /* 0xfffffff4000c7947 */ /* 0x000fea000383ffff */
.L_x_269:
[----:B0-----:R0:W1:Y:S02]  /*9c00*/  SYNCS.PHASECHK.TRANS64.TRYWAIT P0, [R9+URZ], R4 ;  /* 0x00000004090075a7 */ /* 0x001064000800017f */
[----:B-1----:R-:W-:Y:S05]  /*9c10*/  @!P0 NANOSLEEP.SYNCS 0x989680 ;  /* 0x009896800000895d */ /* 0x002fea0003900000 */
[----:B------:R-:W1:Y:S02]  /*9c20*/  @!P0 SYNCS.PHASECHK.TRANS64 P0, [R9+URZ], R4 ;  /* 0x00000004090085a7 */ /* 0x000e64000800007f */
[----:B-1----:R-:W-:Y:S05]  /*9c30*/  @!P0 BRA `(.L_x_269) ;  /* 0xfffffffc00f08947 */ /* 0x002fea000383ffff */
[----:B------:R-:W-:Y:S05]  /*9c40*/  BRA `(.L_x_301) ;  /* 0xfffffff4001c7947 */ /* 0x000fea000383ffff */
.L_x_270:
[----:B0-----:R0:W1:Y:S02]  /*9c50*/  SYNCS.PHASECHK.TRANS64.TRYWAIT P0, [R8+URZ], R5 ;  /* 0x00000005080075a7 */ /* 0x001064000800017f */
[----:B-1----:R-:W-:Y:S05]  /*9c60*/  @!P0 NANOSLEEP.SYNCS 0x989680 ;  /* 0x009896800000895d */ /* 0x002fea0003900000 */
[----:B------:R-:W1:Y:S02]  /*9c70*/  @!P0 SYNCS.PHASECHK.TRANS64 P0, [R8+URZ], R5 ;  /* 0x00000005080085a7 */ /* 0x000e64000800007f */
[----:B-1----:R-:W-:Y:S05]  /*9c80*/  @!P0 BRA `(.L_x_270) ;  /* 0xfffffffc00f08947 */ /* 0x002fea000383ffff */
[----:B------:R-:W-:Y:S05]  /*9c90*/  BRA `(.L_x_302) ;  /* 0xfffffff4002c7947 */ /* 0x000fea000383ffff */
.L_x_271:
[----:B0-----:R0:W1:Y:S02]  /*9ca0*/  SYNCS.PHASECHK.TRANS64.TRYWAIT P0, [R9+URZ], R4 ;  /* 0x00000004090075a7 */ /* 0x001064000800017f */
[----:B-1----:R-:W-:Y:S05]  /*9cb0*/  @!P0 NANOSLEEP.SYNCS 0x989680 ;  /* 0x009896800000895d */ /* 0x002fea0003900000 */
[----:B------:R-:W1:Y:S02]  /*9cc0*/  @!P0 SYNCS.PHASECHK.TRANS64 P0, [R9+URZ], R4 ;  /* 0x00000004090085a7 */ /* 0x000e64000800007f */
[----:B-1----:R-:W-:Y:S05]  /*9cd0*/  @!P0 BRA `(.L_x_271) ;  /* 0xfffffffc00f08947 */ /* 0x002fea000383ffff */
[----:B------:R-:W-:Y:S05]  /*9ce0*/  BRA `(.L_x_303) ;  /* 0xfffffff4003c7947 */ /* 0x000fea000383ffff */
.L_x_272:
[----:B0-----:R0:W1:Y:S02]  /*9cf0*/  SYNCS.PHASECHK.TRANS64.TRYWAIT P0, [R8+URZ], R5 ;  /* 0x00000005080075a7 */ /* 0x001064000800017f */
[----:B-1----:R-:W-:Y:S05]  /*9d00*/  @!P0 NANOSLEEP.SYNCS 0x989680 ;  /* 0x009896800000895d */ /* 0x002fea0003900000 */
[----:B------:R-:W1:Y:S02]  /*9d10*/  @!P0 SYNCS.PHASECHK.TRANS64 P0, [R8+URZ], R5 ;  /* 0x00000005080085a7 */ /* 0x000e64000800007f */
[----:B-1----:R-:W-:Y:S05]  /*9d20*/  @!P0 BRA `(.L_x_272) ;  /* 0xfffffffc00f08947 */ /* 0x002fea000383ffff */
[----:B------:R-:W-:Y:S05]  /*9d30*/  BRA `(.L_x_304) ;  /* 0xfffffff4004c7947 */ /* 0x000fea000383ffff */
.L_x_273:
[----:B0-----:R0:W1:Y:S02]  /*9d40*/  SYNCS.PHASECHK.TRANS64.TRYWAIT P0, [R9+URZ], R4 ;  /* 0x00000004090075a7 */ /* 0x001064000800017f */
[----:B-1----:R-:W-:Y:S05]  /*9d50*/  @!P0 NANOSLEEP.SYNCS 0x989680 ;  /* 0x009896800000895d */ /* 0x002fea0003900000 */
[----:B------:R-:W1:Y:S02]  /*9d60*/  @!P0 SYNCS.PHASECHK.TRANS64 P0, [R9+URZ], R4 ;  /* 0x00000004090085a7 */ /* 0x000e64000800007f */
[----:B-1----:R-:W-:Y:S05]  /*9d70*/  @!P0 BRA `(.L_x_273) ;  /* 0xfffffffc00f08947 */ /* 0x002fea000383ffff */
[----:B------:R-:W-:Y:S05]  /*9d80*/  BRA `(.L_x_305) ;  /* 0xfffffff4005c7947 */ /* 0x000fea000383ffff */
.L_x_274:
[----:B0-----:R0:W1:Y:S02]  /*9d90*/  SYNCS.PHASECHK.TRANS64.TRYWAIT P0, [R8+URZ], R5 ;  /* 0x00000005080075a7 */ /* 0x001064000800017f */
[----:B-1----:R-:W-:Y:S05]  /*9da0*/  @!P0 NANOSLEEP.SYNCS 0x989680 ;  /* 0x009896800000895d */ /* 0x002fea0003900000 */
[----:B------:R-:W1:Y:S02]  /*9db0*/  @!P0 SYNCS.PHASECHK.TRANS64 P0, [R8+URZ], R5 ;  /* 0x00000005080085a7 */ /* 0x000e64000800007f */
[----:B-1----:R-:W-:Y:S05]  /*9dc0*/  @!P0 BRA `(.L_x_274) ;  /* 0xfffffffc00f08947 */ /* 0x002fea000383ffff */
[----:B------:R-:W-:Y:S05]  /*9dd0*/  BRA `(.L_x_306) ;  /* 0xfffffff4006c7947 */ /* 0x000fea000383ffff */
.L_x_275:
[----:B0-----:R0:W1:Y:S02]  /*9de0*/  SYNCS.PHASECHK.TRANS64.TRYWAIT P0, [R9+URZ], R4 ;  /* 0x00000004090075a7 */ /* 0x001064000800017f */
[----:B-1----:R-:W-:Y:S05]  /*9df0*/  @!P0 NANOSLEEP.SYNCS 0x989680 ;  /* 0x009896800000895d */ /* 0x002fea0003900000 */
[----:B------:R-:W1:Y:S02]  /*9e00*/  @!P0 SYNCS.PHASECHK.TRANS64 P0, [R9+URZ], R4 ;  /* 0x00000004090085a7 */ /* 0x000e64000800007f */
[----:B-1----:R-:W-:Y:S05]  /*9e10*/  @!P0 BRA `(.L_x_275) ;  /* 0xfffffffc00f08947 */ /* 0x002fea000383ffff */
[----:B------:R-:W-:Y:S05]  /*9e20*/  BRA `(.L_x_307) ;  /* 0xfffffff4007c7947 */ /* 0x000fea000383ffff */
.L_x_276:
[----:B0-----:R0:W1:Y:S02]  /*9e30*/  SYNCS.PHASECHK.TRANS64.TRYWAIT P0, [R6+URZ], R5 ;  /* 0x00000005060075a7 */ /* 0x001064000800017f */
[----:B-1----:R-:W-:Y:S05]  /*9e40*/  @!P0 NANOSLEEP.SYNCS 0x989680 ;  /* 0x009896800000895d */ /* 0x002fea0003900000 */
[----:B------:R-:W1:Y:S02]  /*9e50*/  @!P0 SYNCS.PHASECHK.TRANS64 P0, [R6+URZ], R5 ;  /* 0x00000005060085a7 */ /* 0x000e64000800007f */
[----:B-1----:R-:W-:Y:S05]  /*9e60*/  @!P0 BRA `(.L_x_276) ;  /* 0xfffffffc00f08947 */ /* 0x002fea000383ffff */
[----:B------:R-:W-:Y:S05]  /*9e70*/  BRA `(.L_x_308) ;  /* 0xfffffff400847947 */ /* 0x000fea000383ffff */
.L_x_309:
[----:B------:R-:W-:-:S00]  /*9e80*/  BRA `(.L_x_309) ;  /* 0xfffffffc00fc7947 */ /* 0x000fc0000383ffff */
[----:B------:R-:W-:-:S00]  /*9e90*/  NOP ;  /* 0x0000000000007918 */ /* 0x000fc00000000000 */
        /* <DEDUP_REMOVED lines=14> */
.L_x_310:


//--------------------- .nv.global.init           --------------------------
	.section	.nv.global.init,"aw",@progbits
.nv.global.init:
	.type		$str$22,@object
	.size		$str$22,($str$23 - $str$22)
$str$22:
        /*0000*/ 	.byte	0x6b, 0x5f, 0x74, 0x69, 0x6c, 0x65, 0x5f, 0x63, 0x6f, 0x75, 0x6e, 0x74, 0x20, 0x3e, 0x3d, 0x20
        /*0010*/ 	.byte	0x31, 0x00
	.type		$str$23,@object
	.size		$str$23,(__unnamed_1 - $str$23)
$str$23:
        /*0012*/ 	.byte	0x2f, 0x74, 0x6d, 0x70, 0x2f, 0x63, 0x75, 0x74, 0x6c, 0x61, 0x73, 0x73, 0x5f, 0x73, 0x77, 0x65
        /*0022*/ 	.byte	0x65, 0x70, 0x5f, 0x73, 0x72, 0x63, 0x2f, 0x69, 0x6e, 0x63, 0x6c, 0x75, 0x64, 0x65, 0x2f, 0x63
        /*0032*/ 	.byte	0x75, 0x74, 0x6c, 0x61, 0x73, 0x73, 0x2f, 0x67, 0x65, 0x6d, 0x6d, 0x2f, 0x63, 0x6f, 0x6c, 0x6c
        /*0042*/ 	.byte	0x65, 0x63, 0x74, 0x69, 0x76, 0x65, 0x2f, 0x73, 0x6d, 0x39, 0x30, 0x5f, 0x6d, 0x6d, 0x61, 0x5f
        /*0052*/ 	.byte	0x74, 0x6d, 0x61, 0x5f, 0x67, 0x6d, 0x6d, 0x61, 0x5f, 0x73, 0x73, 0x5f, 0x77, 0x61, 0x72, 0x70
        /*0062*/ 	.byte	0x73, 0x70, 0x65, 0x63, 0x69, 0x61, 0x6c, 0x69, 0x7a, 0x65, 0x64, 0x2e, 0x68, 0x70, 0x70, 0x00
	.type		__unnamed_1,@object
	.size		__unnamed_1,(.L_0 - __unnamed_1)
__unnamed_1:
        /*0072*/ 	.byte	0x76, 0x6f, 0x69, 0x64, 0x20, 0x63, 0x75, 0x74, 0x6c, 0x61, 0x73, 0x73, 0x3a, 0x3a, 0x67, 0x65
        /* <DEDUP_REMOVED lines=172> */
        /*0b42*/ 	.byte	0x64, 0x65, 0x6e, 0x74, 0x69, 0x74, 0x79, 0x5d, 0x00
.L_0:


//--------------------- .nv.shared._ZN7cutlass13device_kernelINS_4gemm6kernel13GemmUniversalIN4cute5tupleIJiiiiEEENS1_10collective13CollectiveMmaINS1_34MainloopSm90TmaGmmaWarpSpecializedILi25ENS5_IJNS4_1CILi2EEENSA_ILi1EEESC_EEENS1_35KernelTmaWarpSpecializedCooperativeEEENS5_IJNSA_ILi192EEENSA_ILi96EEENSA_ILi32EEEEEEaNS5_IJlSC_lEEEaSK_NS4_8TiledMMAINS4_8MMA_AtomIJNS4_4SM904GMMA26MMA_64x96x32_S32S8S8_SS_TNEEEENS4_6LayoutISD_NS5_IJSC_NSA_ILi0EEESS_EEEEENS5_IJNS4_10UnderscoreESV_SV_EEEEENS4_13SM90_TMA_LOADENS4_14ComposedLayoutINS4_7SwizzleILi1ELi4ELi3EEENS4_18smem_ptr_flag_bitsILi8EEENSR_INS5_IJNSA_ILi8EEESI_EEENS5_IJSI_SC_EEEEEEEvNS4_8identityENS4_23SM90_TMA_LOAD_MULTICASTES18_vS19_EENS_8epilogue10collective6detail29Sm90TmaWarpSpecializedAdapterINS1D_15DefaultEpilogueIaSK_SK_NS1C_6thread17LinearCombinationIaLi1EiiLNS1H_9ScaleType4KindE0ELNS_15FloatRoundStyleE2EaEENS1_15EpilogueDefaultEEEEEvvEEEEvNT_6ParamsE --------------------------
	.section	.nv.shared._ZN7cutlass13device_kernelINS_4gemm6kernel13GemmUniversalIN4cute5tupleIJiiiiEEENS1_10collective13CollectiveMmaINS1_34MainloopSm90TmaGmmaWarpSpecializedILi25ENS5_IJNS4_1CILi2EEENSA_ILi1EEESC_EEENS1_35KernelTmaWarpSpecializedCooperativeEEENS5_IJNSA_ILi192EEENSA_ILi96EEENSA_ILi32EEEEEEaNS5_IJlSC_lEEEaSK_NS4_8TiledMMAINS4_8MMA_AtomIJNS4_4SM904GMMA26MMA_64x96x32_S32S8S8_SS_TNEEEENS4_6LayoutISD_NS5_IJSC_NSA_ILi0EEESS_EEEEENS5_IJNS4_10UnderscoreESV_SV_EEEEENS4_13SM90_TMA_LOADENS4_14ComposedLayoutINS4_7SwizzleILi1ELi4ELi3EEENS4_18smem_ptr_flag_bitsILi8EEENSR_INS5_IJNSA_ILi8EEESI_EEENS5_IJSI_SC_EEEEEEEvNS4_8identityENS4_23SM90_TMA_LOAD_MULTICASTES18_vS19_EENS_8epilogue10collective6detail29Sm90TmaWarpSpecializedAdapterINS1D_15DefaultEpilogueIaSK_SK_NS1C_6thread17LinearCombinationIaLi1EiiLNS1H_9ScaleType4KindE0ELNS_15FloatRoundStyleE2EaEENS1_15EpilogueDefaultEEEEEvvEEEEvNT_6ParamsE,"aw",@nobits
	.sectionflags	@""
	.align	16
	.zero		1024


//--------------------- .nv.shared.reserved.0     --------------------------
	.section	.nv.shared.reserved.0,"aw",@nobits
	.weak		__nv_reservedSMEM_offset_0_alias
	.size		__nv_reservedSMEM_offset_0_alias, 0, 0
	.other		__nv_reservedSMEM_offset_0_alias,@"STO_CUDA_RESERVED_SHARED STV_DEFAULT"
__nv_reservedSMEM_offset_0_alias:
	.zero		0


//--------------------- .nv.global                --------------------------
	.section	.nv.global,"aw",@nobits
.nv.global:
	.type		_ZN39_INTERNAL_4cd86609_4_k_cu_7c9f9ffe_94634cute1_E,@object
	.size		_ZN39_INTERNAL_4cd86609_4_k_cu_7c9f9ffe_94634cute1_E,(_ZN39_INTERNAL_4cd86609_4_k_cu_7c9f9ffe_94634cuda3std3__45__cpo6cbeginE - _ZN39_INTERNAL_4cd86609_4_k_cu_7c9f9ffe_94634cute1_E)
_ZN39_INTERNAL_4cd86609_4_k_cu_7c9f9ffe_94634cute1_E:
	.zero		1
	.type		_ZN39_INTERNAL_4cd86609_4_k_cu_7c9f9ffe_94634cuda3std3__45__cpo6cbeginE,@object
	.size		_ZN39_INTERNAL_4cd86609_4_k_cu_7c9f9ffe_94634cuda3std3__45__cpo6cbeginE,(_ZN39_INTERNAL_4cd86609_4_k_cu_7c9f9ffe_94634cuda3std3__48in_placeE - _ZN39_INTERNAL_4cd86609_4_k_cu_7c9f9ffe_94634cuda3std3__45__cpo6cbeginE)
_ZN39_INTERNAL_4cd86609_4_k_cu_7c9f9ffe_94634cuda3std3__45__cpo6cbeginE:
	.zero		1
	.type		_ZN39_INTERNAL_4cd86609_4_k_cu_7c9f9ffe_94634cuda3std3__48in_placeE,@object
	.size		_ZN39_INTERNAL_4cd86609_4_k_cu_7c9f9ffe_94634cuda3std3__48in_placeE,(_ZN39_INTERNAL_4cd86609_4_k_cu_7c9f9ffe_94634cuda3std6ranges3__45__cpo9iter_moveE - _ZN39_INTERNAL_4cd86609_4_k_cu_7c9f9ffe_94634cuda3std3__48in_placeE)
_ZN39_INTERNAL_4cd86609_4_k_cu_7c9f9ffe_94634cuda3std3__48in_placeE:
	.zero		1
	.type		_ZN39_INTERNAL_4cd86609_4_k_cu_7c9f9ffe_94634cuda3std6ranges3__45__cpo9iter_moveE,@object
	.size		_ZN39_INTERNAL_4cd86609_4_k_cu_7c9f9ffe_94634cuda3std6ranges3__45__cpo9iter_moveE,(_ZN39_INTERNAL_4cd86609_4_k_cu_7c9f9ffe_94634cuda3std3__45__cpo5beginE - _ZN39_INTERNAL_4cd86609_4_k_cu_7c9f9ffe_94634cuda3std6ranges3__45__cpo9iter_moveE)
_ZN39_INTERNAL_4cd86609_4_k_cu_7c9f9ffe_94634cuda3std6ranges3__45__cpo9iter_moveE:
	.zero		1
	.type		_ZN39_INTERNAL_4cd86609_4_k_cu_7c9f9ffe_94634cuda3std3__45__cpo5beginE,@object
	.size		_ZN39_INTERNAL_4cd86609_4_k_cu_7c9f9ffe_94634cuda3std3__45__cpo5beginE,(_ZN39_INTERNAL_4cd86609_4_k_cu_7c9f9ffe_94634cuda3std3__441_GLOBAL__N__4cd86609_4_k_cu_7c9f9ffe_94636ignoreE - _ZN39_INTERNAL_4cd86609_4_k_cu_7c9f9ffe_94634cuda3std3__45__cpo5beginE)
_ZN39_INTERNAL_4cd86609_4_k_cu_7c9f9ffe_94634cuda3std3__45__cpo5beginE:
	.zero		1
	.type		_ZN39_INTERNAL_4cd86609_4_k_cu_7c9f9ffe_94634cuda3std3__441_GLOBAL__N__4cd86609_4_k_cu_7c9f9ffe_94636ignoreE,@object
	.size		_ZN39_INTERNAL_4cd86609_4_k_cu_7c9f9ffe_94634cuda3std3__441_GLOBAL__N__4cd86609_4_k_cu_7c9f9ffe_94636ignoreE,(_ZN39_INTERNAL_4cd86609_4_k_cu_7c9f9ffe_94634cute7productE - _ZN39_INTERNAL_4cd86609_4_k_cu_7c9f9ffe_94634cuda3std3__441_GLOBAL__N__4cd86609_4_k_cu_7c9f9ffe_94636ignoreE)
_ZN39_INTERNAL_4cd86609_4_k_cu_7c9f9ffe_94634cuda3std3__441_GLOBAL__N__4cd86609_4_k_cu_7c9f9ffe_94636ignoreE:
	.zero		1
	.type		_ZN39_INTERNAL_4cd86609_4_k_cu_7c9f9ffe_94634cute7productE,@object
	.size		_ZN39_INTERNAL_4cd86609_4_k_cu_7c9f9ffe_94634cute7productE,(_ZN39_INTERNAL_4cd86609_4_k_cu_7c9f9ffe_94634cuda3std3__45__cpo3endE - _ZN39_INTERNAL_4cd86609_4_k_cu_7c9f9ffe_94634cute7productE)
_ZN39_INTERNAL_4cd86609_4_k_cu_7c9f9ffe_94634cute7productE:
	.zero		1
	.type		_ZN39_INTERNAL_4cd86609_4_k_cu_7c9f9ffe_94634cuda3std3__45__cpo3endE,@object
	.size		_ZN39_INTERNAL_4cd86609_4_k_cu_7c9f9ffe_94634cuda3std3__45__cpo3endE,(_ZN39_INTERNAL_4cd86609_4_k_cu_7c9f9ffe_94634cuda3std3__419piecewise_constructE - _ZN39_INTERNAL_4cd86609_4_k_cu_7c9f9ffe_94634cuda3std3__45__cpo3endE)
_ZN39_INTERNAL_4cd86609_4_k_cu_7c9f9ffe_94634cuda3std3__45__cpo3endE:
	.zero		1
	.type		_ZN39_INTERNAL_4cd86609_4_k_cu_7c9f9ffe_94634cuda3std3__419piecewise_constructE,@object
	.size		_ZN39_INTERNAL_4cd86609_4_k_cu_7c9f9ffe_94634cuda3std3__419piecewise_constructE,(_ZN39_INTERNAL_4cd86609_4_k_cu_7c9f9ffe_94634cuda3std3__45__cpo4cendE - _ZN39_INTERNAL_4cd86609_4_k_cu_7c9f9ffe_94634cuda3std3__419piecewise_constructE)
_ZN39_INTERNAL_4cd86609_4_k_cu_7c9f9ffe_94634cuda3std3__419piecewise_constructE:
	.zero		1
	.type		_ZN39_INTERNAL_4cd86609_4_k_cu_7c9f9ffe_94634cuda3std3__45__cpo4cendE,@object
	.size		_ZN39_INTERNAL_4cd86609_4_k_cu_7c9f9ffe_94634cuda3std3__45__cpo4cendE,(_ZN39_INTERNAL_4cd86609_4_k_cu_7c9f9ffe_94634cuda3std6ranges3__45__cpo4swapE - _ZN39_INTERNAL_4cd86609_4_k_cu_7c9f9ffe_94634cuda3std3__45__cpo4cendE)
_ZN39_INTERNAL_4cd86609_4_k_cu_7c9f9ffe_94634cuda3std3__45__cpo4cendE:
	.zero		1
	.type		_ZN39_INTERNAL_4cd86609_4_k_cu_7c9f9ffe_94634cuda3std6ranges3__45__cpo4swapE,@object
	.size		_ZN39_INTERNAL_4cd86609_4_k_cu_7c9f9ffe_94634cuda3std6ranges3__45__cpo4swapE,(.L_8 - _ZN39_INTERNAL_4cd86609_4_k_cu_7c9f9ffe_94634cuda3std6ranges3__45__cpo4swapE)
_ZN39_INTERNAL_4cd86609_4_k_cu_7c9f9ffe_94634cuda3std6ranges3__45__cpo4swapE:
	.zero		1
.L_8:


//--------------------- .nv.constant0._ZN7cutlass13device_kernelINS_4gemm6kernel13GemmUniversalIN4cute5tupleIJiiiiEEENS1_10collective13CollectiveMmaINS1_34MainloopSm90TmaGmmaWarpSpecializedILi25ENS5_IJNS4_1CILi2EEENSA_ILi1EEESC_EEENS1_35KernelTmaWarpSpecializedCooperativeEEENS5_IJNSA_ILi192EEENSA_ILi96EEENSA_ILi32EEEEEEaNS5_IJlSC_lEEEaSK_NS4_8TiledMMAINS4_8MMA_AtomIJNS4_4SM904GMMA26MMA_64x96x32_S32S8S8_SS_TNEEEENS4_6LayoutISD_NS5_IJSC_NSA_ILi0EEESS_EEEEENS5_IJNS4_10UnderscoreESV_SV_EEEEENS4_13SM90_TMA_LOADENS4_14ComposedLayoutINS4_7SwizzleILi1ELi4ELi3EEENS4_18smem_ptr_flag_bitsILi8EEENSR_INS5_IJNSA_ILi8EEESI_EEENS5_IJSI_SC_EEEEEEEvNS4_8identityENS4_23SM90_TMA_LOAD_MULTICASTES18_vS19_EENS_8epilogue10collective6detail29Sm90TmaWarpSpecializedAdapterINS1D_15DefaultEpilogueIaSK_SK_NS1C_6thread17LinearCombinationIaLi1EiiLNS1H_9ScaleType4KindE0ELNS_15FloatRoundStyleE2EaEENS1_15EpilogueDefaultEEEEEvvEEEEvNT_6ParamsE --------------------------
	.section	.nv.constant0._ZN7cutlass13device_kernelINS_4gemm6kernel13GemmUniversalIN4cute5tupleIJiiiiEEENS1_10collective13CollectiveMmaINS1_34MainloopSm90TmaGmmaWarpSpecializedILi25ENS5_IJNS4_1CILi2EEENSA_ILi1EEESC_EEENS1_35KernelTmaWarpSpecializedCooperativeEEENS5_IJNSA_ILi192EEENSA_ILi96EEENSA_ILi32EEEEEEaNS5_IJlSC_lEEEaSK_NS4_8TiledMMAINS4_8MMA_AtomIJNS4_4SM904GMMA26MMA_64x96x32_S32S8S8_SS_TNEEEENS4_6LayoutISD_NS5_IJSC_NSA_ILi0EEESS_EEEEENS5_IJNS4_10UnderscoreESV_SV_EEEEENS4_13SM90_TMA_LOADENS4_14ComposedLayoutINS4_7SwizzleILi1ELi4ELi3EEENS4_18smem_ptr_flag_bitsILi8EEENSR_INS5_IJNSA_ILi8EEESI_EEENS5_IJSI_SC_EEEEEEEvNS4_8identityENS4_23SM90_TMA_LOAD_MULTICASTES18_vS19_EENS_8epilogue10collective6detail29Sm90TmaWarpSpecializedAdapterINS1D_15DefaultEpilogueIaSK_SK_NS1C_6thread17LinearCombinationIaLi1EiiLNS1H_9ScaleType4KindE0ELNS_15FloatRoundStyleE2EaEENS1_15EpilogueDefaultEEEEEvvEEEEvNT_6ParamsE,"a",@progbits
	.sectionflags	@""
	.align	4
.nv.constant0._ZN7cutlass13device_kernelINS_4gemm6kernel13GemmUniversalIN4cute5tupleIJiiiiEEENS1_10collective13CollectiveMmaINS1_34MainloopSm90TmaGmmaWarpSpecializedILi25ENS5_IJNS4_1CILi2EEENSA_ILi1EEESC_EEENS1_35KernelTmaWarpSpecializedCooperativeEEENS5_IJNSA_ILi192EEENSA_ILi96EEENSA_ILi32EEEEEEaNS5_IJlSC_lEEEaSK_NS4_8TiledMMAINS4_8MMA_AtomIJNS4_4SM904GMMA26MMA_64x96x32_S32S8S8_SS_TNEEEENS4_6LayoutISD_NS5_IJSC_NSA_ILi0EEESS_EEEEENS5_IJNS4_10UnderscoreESV_SV_EEEEENS4_13SM90_TMA_LOADENS4_14ComposedLayoutINS4_7SwizzleILi1ELi4ELi3EEENS4_18smem_ptr_flag_bitsILi8EEENSR_INS5_IJNSA_ILi8EEESI_EEENS5_IJSI_SC_EEEEEEEvNS4_8identityENS4_23SM90_TMA_LOAD_MULTICASTES18_vS19_EENS_8epilogue10collective6detail29Sm90TmaWarpSpecializedAdapterINS1D_15DefaultEpilogueIaSK_SK_NS1C_6thread17LinearCombinationIaLi1EiiLNS1H_9ScaleType4KindE0ELNS_15FloatRoundStyleE2EaEENS1_15EpilogueDefaultEEEEEvvEEEEvNT_6ParamsE:
	.zero		1664


//--------------------- SYMBOLS --------------------------

	.type		.nv.reservedSmem.offset0,@object
	.size		.nv.reservedSmem.offset0,0x4
	.type		__assertfail,@function
